	.target	sm_80

	.elftype	@"ET_EXEC"


//--------------------- .note.nv.tkinfo           --------------------------
	.section	.note.nv.tkinfo,"",@"SHT_NOTE"
	.sectionflags	@"SHF_NOTE_NV_TKINFO"
	.tkinfo
        /*0018*/ 	.word	0x00000002
        /*0030*/ 	.string	""
        /*0030*/ 	.string	"ptxas"
        /*0030*/ 	.string	"Cuda compilation tools, release 13.0, V13.0.88"
        /*0030*/ 	.string	"Build cuda_13.0.r13.0/compiler.36424714_0"
        /*0030*/ 	.string	"-v  -suppress-debug-info  -lineinfo  -arch sm_80 "



//--------------------- .note.nv.cuinfo           --------------------------
	.section	.note.nv.cuinfo,"",@"SHT_NOTE"
	.sectionflags	@"SHF_NOTE_NV_CUINFO"
        /*0018*/ 	.short	0x0002
        /*001a*/ 	.short	0x0050
        /*001c*/ 	.short	0x0082
	.zero		2


//--------------------- .nv.info                  --------------------------
	.section	.nv.info,"",@"SHT_CUDA_INFO"
	.align	4


	//----- nvinfo : EIATTR_REGCOUNT
	.align		4
        /*0000*/ 	.byte	0x04, 0x2f
        /*0002*/ 	.short	(.L_1 - .L_0)
	.align		4
.L_0:
        /*0004*/ 	.word	index@(matmul_kernel)
        /*0008*/ 	.word	0x00000080


	//----- nvinfo : EIATTR_FRAME_SIZE
	.align		4
.L_1:
        /*000c*/ 	.byte	0x04, 0x11
        /*000e*/ 	.short	(.L_3 - .L_2)
	.align		4
.L_2:
        /*0010*/ 	.word	index@(matmul_kernel)
        /*0014*/ 	.word	0x00000000


	//----- nvinfo : EIATTR_MIN_STACK_SIZE
	.align		4
.L_3:
        /*0018*/ 	.byte	0x04, 0x12
        /*001a*/ 	.short	(.L_5 - .L_4)
	.align		4
.L_4:
        /*001c*/ 	.word	index@(matmul_kernel)
        /*0020*/ 	.word	0x00000000
.L_5:


//--------------------- .nv.info.matmul_kernel    --------------------------
	.section	.nv.info.matmul_kernel,"",@"SHT_CUDA_INFO"
	.sectionflags	@""
	.align	4


	//----- nvinfo : EIATTR_CUDA_API_VERSION
	.align		4
        /*0000*/ 	.byte	0x04, 0x37
        /*0002*/ 	.short	(.L_7 - .L_6)
.L_6:
        /*0004*/ 	.word	0x00000082


	//----- nvinfo : EIATTR_SW2861232_WAR
	.align		4
.L_7:
        /*0008*/ 	.byte	0x01, 0x35
	.zero		2


	//----- nvinfo : EIATTR_PARAM_CBANK
	.align		4
        /*000c*/ 	.byte	0x04, 0x0a
        /*000e*/ 	.short	(.L_9 - .L_8)
	.align		4
.L_8:
        /*0010*/ 	.word	index@(.nv.constant0.matmul_kernel)
        /*0014*/ 	.short	0x0160
        /*0016*/ 	.short	0x0050


	//----- nvinfo : EIATTR_CBANK_PARAM_SIZE
	.align		4
.L_9:
        /*0018*/ 	.byte	0x03, 0x19
        /*001a*/ 	.short	0x0050


	//----- nvinfo : EIATTR_KPARAM_INFO
	.align		4
        /*001c*/ 	.byte	0x04, 0x17
        /*001e*/ 	.short	(.L_11 - .L_10)
.L_10:
        /*0020*/ 	.word	0x00000000
        /*0024*/ 	.short	0x000d
        /*0026*/ 	.short	0x0048
        /*0028*/ 	.byte	0x00, 0xf4, 0x21, 0x00


	//----- nvinfo : EIATTR_KPARAM_INFO
	.align		4
.L_11:
        /*002c*/ 	.byte	0x04, 0x17
        /*002e*/ 	.short	(.L_13 - .L_12)
.L_12:
        /*0030*/ 	.word	0x00000000
        /*0034*/ 	.short	0x000c
        /*0036*/ 	.short	0x0040
        /*0038*/ 	.byte	0x00, 0xf4, 0x21, 0x00


	//----- nvinfo : EIATTR_KPARAM_INFO
	.align		4
.L_13:
        /*003c*/ 	.byte	0x04, 0x17
        /*003e*/ 	.short	(.L_15 - .L_14)
.L_14:
        /*0040*/ 	.word	0x00000000
        /*0044*/ 	.short	0x000b
        /*0046*/ 	.short	0x0038
        /*0048*/ 	.byte	0x00, 0xf0, 0x11, 0x00


	//----- nvinfo : EIATTR_KPARAM_INFO
	.align		4
.L_15:
        /*004c*/ 	.byte	0x04, 0x17
        /*004e*/ 	.short	(.L_17 - .L_16)
.L_16:
        /*0050*/ 	.word	0x00000000
        /*0054*/ 	.short	0x000a
        /*0056*/ 	.short	0x0034
        /*0058*/ 	.byte	0x00, 0xf0, 0x11, 0x00


	//----- nvinfo : EIATTR_KPARAM_INFO
	.align		4
.L_17:
        /*005c*/ 	.byte	0x04, 0x17
        /*005e*/ 	.short	(.L_19 - .L_18)
.L_18:
        /*0060*/ 	.word	0x00000000
        /*0064*/ 	.short	0x0009
        /*0066*/ 	.short	0x0030
        /*0068*/ 	.byte	0x00, 0xf0, 0x11, 0x00


	//----- nvinfo : EIATTR_KPARAM_INFO
	.align		4
.L_19:
        /*006c*/ 	.byte	0x04, 0x17
        /*006e*/ 	.short	(.L_21 - .L_20)
.L_20:
        /*0070*/ 	.word	0x00000000
        /*0074*/ 	.short	0x0008
        /*0076*/ 	.short	0x002c
        /*0078*/ 	.byte	0x00, 0xf0, 0x11, 0x00


	//----- nvinfo : EIATTR_KPARAM_INFO
	.align		4
.L_21:
        /*007c*/ 	.byte	0x04, 0x17
        /*007e*/ 	.short	(.L_23 - .L_22)
.L_22:
        /*0080*/ 	.word	0x00000000
        /*0084*/ 	.short	0x0007
        /*0086*/ 	.short	0x0028
        /*0088*/ 	.byte	0x00, 0xf0, 0x11, 0x00


	//----- nvinfo : EIATTR_KPARAM_INFO
	.align		4
.L_23:
        /*008c*/ 	.byte	0x04, 0x17
        /*008e*/ 	.short	(.L_25 - .L_24)
.L_24:
        /*0090*/ 	.word	0x00000000
        /*0094*/ 	.short	0x0006
        /*0096*/ 	.short	0x0024
        /*0098*/ 	.byte	0x00, 0xf0, 0x11, 0x00


	//----- nvinfo : EIATTR_KPARAM_INFO
	.align		4
.L_25:
        /*009c*/ 	.byte	0x04, 0x17
        /*009e*/ 	.short	(.L_27 - .L_26)
.L_26:
        /*00a0*/ 	.word	0x00000000
        /*00a4*/ 	.short	0x0005
        /*00a6*/ 	.short	0x0020
        /*00a8*/ 	.byte	0x00, 0xf0, 0x11, 0x00


	//----- nvinfo : EIATTR_KPARAM_INFO
	.align		4
.L_27:
        /*00ac*/ 	.byte	0x04, 0x17
        /*00ae*/ 	.short	(.L_29 - .L_28)
.L_28:
        /*00b0*/ 	.word	0x00000000
        /*00b4*/ 	.short	0x0004
        /*00b6*/ 	.short	0x001c
        /*00b8*/ 	.byte	0x00, 0xf0, 0x11, 0x00


	//----- nvinfo : EIATTR_KPARAM_INFO
	.align		4
.L_29:
        /*00bc*/ 	.byte	0x04, 0x17
        /*00be*/ 	.short	(.L_31 - .L_30)
.L_30:
        /*00c0*/ 	.word	0x00000000
        /*00c4*/ 	.short	0x0003
        /*00c6*/ 	.short	0x0018
        /*00c8*/ 	.byte	0x00, 0xf0, 0x11, 0x00


	//----- nvinfo : EIATTR_KPARAM_INFO
	.align		4
.L_31:
        /*00cc*/ 	.byte	0x04, 0x17
        /*00ce*/ 	.short	(.L_33 - .L_32)
.L_32:
        /*00d0*/ 	.word	0x00000000
        /*00d4*/ 	.short	0x0002
        /*00d6*/ 	.short	0x0010
        /*00d8*/ 	.byte	0x00, 0xf4, 0x21, 0x00


	//----- nvinfo : EIATTR_KPARAM_INFO
	.align		4
.L_33:
        /*00dc*/ 	.byte	0x04, 0x17
        /*00de*/ 	.short	(.L_35 - .L_34)
.L_34:
        /*00e0*/ 	.word	0x00000000
        /*00e4*/ 	.short	0x0001
        /*00e6*/ 	.short	0x0008
        /*00e8*/ 	.byte	0x00, 0xf4, 0x21, 0x00


	//----- nvinfo : EIATTR_KPARAM_INFO
	.align		4
.L_35:
        /*00ec*/ 	.byte	0x04, 0x17
        /*00ee*/ 	.short	(.L_37 - .L_36)
.L_36:
        /*00f0*/ 	.word	0x00000000
        /*00f4*/ 	.short	0x0000
        /*00f6*/ 	.short	0x0000
        /*00f8*/ 	.byte	0x00, 0xf4, 0x21, 0x00


	//----- nvinfo : EIATTR_MAXREG_COUNT
	.align		4
.L_37:
        /*00fc*/ 	.byte	0x03, 0x1b
        /*00fe*/ 	.short	0x00ff


	//----- nvinfo : EIATTR_NUM_BARRIERS
	.align		4
        /*0100*/ 	.byte	0x02, 0x4c
        /*0102*/ 	.byte	0x01
	.zero		1


	//----- nvinfo : EIATTR_MERCURY_ISA_VERSION
	.align		4
        /*0104*/ 	.byte	0x03, 0x5f
        /*0106*/ 	.short	0x0000


	//----- nvinfo : EIATTR_EXIT_INSTR_OFFSETS
	.align		4
        /*0108*/ 	.byte	0x04, 0x1c
        /*010a*/ 	.short	(.L_39 - .L_38)


	//   ....[0]....
.L_38:
        /*010c*/ 	.word	0x00002870


	//   ....[1]....
        /*0110*/ 	.word	0x000028a0


	//----- nvinfo : EIATTR_REQNTID
	.align		4
.L_39:
        /*0114*/ 	.byte	0x04, 0x10
        /*0116*/ 	.short	(.L_41 - .L_40)
.L_40:
        /*0118*/ 	.word	0x00000040
        /*011c*/ 	.word	0x00000001
        /*0120*/ 	.word	0x00000001
.L_41:


//--------------------- .nv.callgraph             --------------------------
	.section	.nv.callgraph,"",@"SHT_CUDA_CALLGRAPH"
	.align	4
	.sectionentsize	8
	.align		4
        /*0000*/ 	.word	0x00000000
	.align		4
        /*0004*/ 	.word	0xffffffff
	.align		4
        /*0008*/ 	.word	0x00000000
	.align		4
        /*000c*/ 	.word	0xfffffffe
	.align		4
        /*0010*/ 	.word	0x00000000
	.align		4
        /*0014*/ 	.word	0xfffffffd
	.align		4
        /*0018*/ 	.word	0x00000000
	.align		4
        /*001c*/ 	.word	0xfffffffc


//--------------------- .nv.rel.action            --------------------------
	.section	.nv.rel.action,"",@"SHT_CUDA_RELOCINFO"
	.align	8
	.sectionentsize	8
        /*0000*/ 	.byte	0x73, 0x00, 0x00, 0x00, 0x00, 0x00, 0x00, 0x00, 0x00, 0x00, 0x00, 0x11, 0x25, 0x00, 0x05, 0x36


//--------------------- .nv.constant0.matmul_kernel --------------------------
	.section	.nv.constant0.matmul_kernel,"a",@progbits
	.sectionflags	@""
	.align	4
.nv.constant0.matmul_kernel:
	.zero		432


//--------------------- .text.matmul_kernel       --------------------------
	.section	.text.matmul_kernel,"ax",@progbits
	.sectioninfo	@"SHI_REGISTERS=128"
	.align	128
        .global         matmul_kernel
        .type           matmul_kernel,@function
        .size           matmul_kernel,(.L_x_3 - matmul_kernel)
        .other          matmul_kernel,@"STO_CUDA_ENTRY STV_DEFAULT"
matmul_kernel:
.text.matmul_kernel:
[----:B------:R-:W-:Y:S02]  /*0000*/  IMAD.MOV.U32 R1, RZ, RZ, c[0x0][0x28] ;  /* 0x00000a00ff017624 */ /* 0x000fe400078e00ff */
[----:B------:R-:W-:Y:S01]  /*0010*/  IMAD.MOV.U32 R0, RZ, RZ, 0x1f ;  /* 0x0000001fff007424 */ /* 0x000fe200078e00ff */
[----:B------:R-:W0:Y:S01]  /*0020*/  S2R R5, SR_CTAID.X ;  /* 0x0000000000057919 */ /* 0x000e220000002500 */
[----:B------:R-:W-:-:S03]  /*0030*/  ULDC.64 UR6, c[0x0][0x118] ;  /* 0x0000460000067ab9 */ /* 0x000fc60000000a00 */
[----:B------:R-:W-:-:S04]  /*0040*/  IADD3 R0, R0, c[0x0][0x17c], RZ ;  /* 0x00005f0000007a10 */ /* 0x000fc80007ffe0ff */
[----:B------:R-:W-:-:S04]  /*0050*/  SHF.R.S32.HI R3, RZ, 0x1f, R0 ;  /* 0x0000001fff037819 */ /* 0x000fc80000011400 */
[----:B------:R-:W-:-:S04]  /*0060*/  LEA.HI R3, R3, R0, RZ, 0x5 ;  /* 0x0000000003037211 */ /* 0x000fc800078f28ff */
[----:B------:R-:W-:-:S05]  /*0070*/  SHF.R.S32.HI R3, RZ, 0x5, R3 ;  /* 0x00000005ff037819 */ /* 0x000fca0000011403 */
[----:B------:R-:W-:Y:S01]  /*0080*/  IMAD.SHL.U32 R4, R3, 0x8, RZ ;  /* 0x0000000803047824 */ /* 0x000fe200078e00ff */
[----:B0-----:R-:W-:-:S04]  /*0090*/  IABS R8, R5 ;  /* 0x0000000500087213 */ /* 0x001fc80000000000 */
[-C--:B------:R-:W-:Y:S02]  /*00a0*/  IABS R7, R4.reuse ;  /* 0x0000000400077213 */ /* 0x080fe40000000000 */
[----:B------:R-:W-:Y:S02]  /*00b0*/  IABS R10, R4 ;  /* 0x00000004000a7213 */ /* 0x000fe40000000000 */
[----:B------:R-:W0:Y:S08]  /*00c0*/  I2F.RP R0, R7 ;  /* 0x0000000700007306 */ /* 0x000e300000209400 */
[----:B0-----:R-:W0:Y:S02]  /*00d0*/  MUFU.RCP R0, R0 ;  /* 0x0000000000007308 */ /* 0x001e240000001000 */
[----:B0-----:R-:W-:Y:S01]  /*00e0*/  IADD3 R2, R0, 0xffffffe, RZ ;  /* 0x0ffffffe00027810 */ /* 0x001fe20007ffe0ff */
[----:B------:R-:W-:-:S05]  /*00f0*/  IMAD.MOV R0, RZ, RZ, -R10 ;  /* 0x000000ffff007224 */ /* 0x000fca00078e0a0a */
[----:B------:R0:W1:Y:S02]  /*0100*/  F2I.FTZ.U32.TRUNC.NTZ R3, R2 ;  /* 0x0000000200037305 */ /* 0x000064000021f000 */
[----:B0-----:R-:W-:Y:S02]  /*0110*/  IMAD.MOV.U32 R2, RZ, RZ, RZ ;  /* 0x000000ffff027224 */ /* 0x001fe400078e00ff */
[----:B-1----:R-:W-:-:S04]  /*0120*/  IMAD.MOV R6, RZ, RZ, -R3 ;  /* 0x000000ffff067224 */ /* 0x002fc800078e0a03 */
[----:B------:R-:W-:Y:S02]  /*0130*/  IMAD R9, R6, R7, RZ ;  /* 0x0000000706097224 */ /* 0x000fe400078e02ff */
[----:B------:R-:W-:Y:S02]  /*0140*/  IMAD.MOV.U32 R6, RZ, RZ, R8 ;  /* 0x000000ffff067224 */ /* 0x000fe400078e0008 */
[----:B------:R-:W-:-:S06]  /*0150*/  IMAD.HI.U32 R3, R3, R9, R2 ;  /* 0x0000000903037227 */ /* 0x000fcc00078e0002 */
[----:B------:R-:W-:-:S04]  /*0160*/  IMAD.HI.U32 R3, R3, R6, RZ ;  /* 0x0000000603037227 */ /* 0x000fc800078e00ff */
[----:B------:R-:W-:-:S05]  /*0170*/  IMAD R0, R3, R0, R6 ;  /* 0x0000000003007224 */ /* 0x000fca00078e0206 */
[----:B------:R-:W-:-:S13]  /*0180*/  ISETP.GT.U32.AND P1, PT, R7, R0, PT ;  /* 0x000000000700720c */ /* 0x000fda0003f24070 */
[----:B------:R-:W-:Y:S01]  /*0190*/  @!P1 IMAD.IADD R0, R0, 0x1, -R7 ;  /* 0x0000000100009824 */ /* 0x000fe200078e0a07 */
[----:B------:R-:W-:Y:S02]  /*01a0*/  @!P1 IADD3 R3, R3, 0x1, RZ ;  /* 0x0000000103039810 */ /* 0x000fe40007ffe0ff */
[----:B------:R-:W-:Y:S02]  /*01b0*/  ISETP.NE.AND P1, PT, R4, RZ, PT ;  /* 0x000000ff0400720c */ /* 0x000fe40003f25270 */
[----:B------:R-:W-:Y:S02]  /*01c0*/  ISETP.GE.U32.AND P0, PT, R0, R7, PT ;  /* 0x000000070000720c */ /* 0x000fe40003f06070 */
[----:B------:R-:W-:-:S04]  /*01d0*/  LOP3.LUT R0, R5, R4, RZ, 0x3c, !PT ;  /* 0x0000000405007212 */ /* 0x000fc800078e3cff */
[----:B------:R-:W-:Y:S01]  /*01e0*/  ISETP.GE.AND P2, PT, R0, RZ, PT ;  /* 0x000000ff0000720c */ /* 0x000fe20003f46270 */
[----:B------:R-:W-:-:S05]  /*01f0*/  IMAD.MOV.U32 R0, RZ, RZ, c[0x0][0x178] ;  /* 0x00005e00ff007624 */ /* 0x000fca00078e00ff */
[----:B------:R-:W-:Y:S02]  /*0200*/  IADD3 R0, R0, 0xf, RZ ;  /* 0x0000000f00007810 */ /* 0x000fe40007ffe0ff */
[----:B------:R-:W-:-:S05]  /*0210*/  @P0 IADD3 R3, R3, 0x1, RZ ;  /* 0x0000000103030810 */ /* 0x000fca0007ffe0ff */
[----:B------:R-:W-:Y:S01]  /*0220*/  IMAD.MOV.U32 R2, RZ, RZ, R3 ;  /* 0x000000ffff027224 */ /* 0x000fe200078e0003 */
[----:B------:R-:W-:-:S03]  /*0230*/  SHF.R.S32.HI R3, RZ, 0x1f, R0 ;  /* 0x0000001fff037819 */ /* 0x000fc60000011400 */
[----:B------:R-:W-:Y:S01]  /*0240*/  @!P2 IMAD.MOV R2, RZ, RZ, -R2 ;  /* 0x000000ffff02a224 */ /* 0x000fe200078e0a02 */
[----:B------:R-:W-:Y:S02]  /*0250*/  @!P1 LOP3.LUT R2, RZ, R4, RZ, 0x33, !PT ;  /* 0x00000004ff029212 */ /* 0x000fe400078e33ff */
[----:B------:R-:W-:-:S03]  /*0260*/  LEA.HI R3, R3, R0, RZ, 0x4 ;  /* 0x0000000003037211 */ /* 0x000fc600078f20ff */
[----:B------:R-:W-:Y:S02]  /*0270*/  IMAD.SHL.U32 R6, R2, 0x8, RZ ;  /* 0x0000000802067824 */ /* 0x000fe400078e00ff */
[----:B------:R-:W-:-:S03]  /*0280*/  IMAD.MOV R2, RZ, RZ, -R2 ;  /* 0x000000ffff027224 */ /* 0x000fc600078e0a02 */
[----:B------:R-:W-:Y:S01]  /*0290*/  LEA.HI.SX32 R3, R3, -R6, 0x1c ;  /* 0x8000000603037211 */ /* 0x000fe200078fe2ff */
[----:B------:R-:W-:-:S03]  /*02a0*/  IMAD R4, R4, R2, R5 ;  /* 0x0000000204047224 */ /* 0x000fc600078e0205 */
[----:B------:R-:W-:Y:S02]  /*02b0*/  IMNMX R11, R3, 0x8, PT ;  /* 0x00000008030b7817 */ /* 0x000fe40003800200 */
[----:B------:R-:W-:Y:S02]  /*02c0*/  IABS R9, R4 ;  /* 0x0000000400097213 */ /* 0x000fe40000000000 */
[----:B------:R-:W-:-:S04]  /*02d0*/  IABS R7, R11 ;  /* 0x0000000b00077213 */ /* 0x000fc80000000000 */
[----:B------:R-:W0:Y:S08]  /*02e0*/  I2F.RP R0, R7 ;  /* 0x0000000700007306 */ /* 0x000e300000209400 */
[----:B0-----:R-:W0:Y:S02]  /*02f0*/  MUFU.RCP R0, R0 ;  /* 0x0000000000007308 */ /* 0x001e240000001000 */
[----:B0-----:R-:W-:-:S06]  /*0300*/  IADD3 R3, R0, 0xffffffe, RZ ;  /* 0x0ffffffe00037810 */ /* 0x001fcc0007ffe0ff */
[----:B------:R-:W0:Y:S02]  /*0310*/  F2I.FTZ.U32.TRUNC.NTZ R3, R3 ;  /* 0x0000000300037305 */ /* 0x000e24000021f000 */
[----:B0-----:R-:W-:-:S04]  /*0320*/  IMAD.MOV R8, RZ, RZ, -R3 ;  /* 0x000000ffff087224 */ /* 0x001fc800078e0a03 */
[----:B------:R-:W-:Y:S01]  /*0330*/  IMAD.MOV.U32 R2, RZ, RZ, R8 ;  /* 0x000000ffff027224 */ /* 0x000fe200078e0008 */
[----:B------:R-:W-:-:S03]  /*0340*/  IABS R8, R11 ;  /* 0x0000000b00087213 */ /* 0x000fc60000000000 */
[----:B------:R-:W-:Y:S02]  /*0350*/  IMAD R5, R2, R7, RZ ;  /* 0x0000000702057224 */ /* 0x000fe400078e02ff */
[----:B------:R-:W-:Y:S02]  /*0360*/  IMAD.MOV.U32 R2, RZ, RZ, RZ ;  /* 0x000000ffff027224 */ /* 0x000fe400078e00ff */
[----:B------:R-:W-:Y:S02]  /*0370*/  IMAD.MOV R0, RZ, RZ, -R8 ;  /* 0x000000ffff007224 */ /* 0x000fe400078e0a08 */
[----:B------:R-:W-:-:S04]  /*0380*/  IMAD.HI.U32 R2, R3, R5, R2 ;  /* 0x0000000503027227 */ /* 0x000fc800078e0002 */
[----:B------:R-:W-:Y:S02]  /*0390*/  IMAD.MOV.U32 R8, RZ, RZ, c[0x0][0x180] ;  /* 0x00006000ff087624 */ /* 0x000fe400078e00ff */
[----:B------:R-:W-:-:S03]  /*03a0*/  IMAD.HI.U32 R2, R2, R9, RZ ;  /* 0x0000000902027227 */ /* 0x000fc600078e00ff */
[----:B------:R-:W-:Y:S01]  /*03b0*/  IADD3 R8, R8, 0x1f, RZ ;  /* 0x0000001f08087810 */ /* 0x000fe20007ffe0ff */
[----:B------:R-:W-:-:S05]  /*03c0*/  IMAD R0, R2, R0, R9 ;  /* 0x0000000002007224 */ /* 0x000fca00078e0209 */
[----:B------:R-:W-:-:S13]  /*03d0*/  ISETP.GT.U32.AND P1, PT, R7, R0, PT ;  /* 0x000000000700720c */ /* 0x000fda0003f24070 */
[----:B------:R-:W-:Y:S01]  /*03e0*/  @!P1 IMAD.IADD R0, R0, 0x1, -R7 ;  /* 0x0000000100009824 */ /* 0x000fe200078e0a07 */
[----:B------:R-:W-:Y:S02]  /*03f0*/  @!P1 IADD3 R2, R2, 0x1, RZ ;  /* 0x0000000102029810 */ /* 0x000fe40007ffe0ff */
[----:B------:R-:W-:Y:S02]  /*0400*/  ISETP.NE.AND P1, PT, R11, RZ, PT ;  /* 0x000000ff0b00720c */ /* 0x000fe40003f25270 */
[----:B------:R-:W-:Y:S02]  /*0410*/  ISETP.GE.U32.AND P0, PT, R0, R7, PT ;  /* 0x000000070000720c */ /* 0x000fe40003f06070 */
[----:B------:R-:W-:-:S04]  /*0420*/  LOP3.LUT R0, R4, R11, RZ, 0x3c, !PT ;  /* 0x0000000b04007212 */ /* 0x000fc800078e3cff */
[----:B------:R-:W-:Y:S02]  /*0430*/  ISETP.GE.AND P2, PT, R0, RZ, PT ;  /* 0x000000ff0000720c */ /* 0x000fe40003f46270 */
[----:B------:R-:W0:Y:S05]  /*0440*/  S2R R0, SR_TID.X ;  /* 0x0000000000007919 */ /* 0x000e2a0000002100 */
[----:B------:R-:W-:Y:S02]  /*0450*/  @P0 IADD3 R2, R2, 0x1, RZ ;  /* 0x0000000102020810 */ /* 0x000fe40007ffe0ff */
[----:B------:R-:W-:-:S03]  /*0460*/  ISETP.GT.AND P0, PT, R8, 0x1f, PT ;  /* 0x0000001f0800780c */ /* 0x000fc60003f04270 */
[----:B------:R-:W-:-:S04]  /*0470*/  IMAD.MOV.U32 R9, RZ, RZ, R2 ;  /* 0x000000ffff097224 */ /* 0x000fc800078e0002 */
[----:B------:R-:W-:Y:S01]  /*0480*/  @!P2 IMAD.MOV R9, RZ, RZ, -R9 ;  /* 0x000000ffff09a224 */ /* 0x000fe200078e0a09 */
[----:B------:R-:W-:-:S05]  /*0490*/  @!P1 LOP3.LUT R9, RZ, R11, RZ, 0x33, !PT ;  /* 0x0000000bff099212 */ /* 0x000fca00078e33ff */
[----:B------:R-:W-:Y:S01]  /*04a0*/  IMAD.MOV R2, RZ, RZ, -R9 ;  /* 0x000000ffff027224 */ /* 0x000fe200078e0a09 */
[----:B------:R-:W-:Y:S01]  /*04b0*/  @!P0 CS2R R32, SRZ ;  /* 0x0000000000208805 */ /* 0x000fe2000001ff00 */
[----:B------:R-:W-:Y:S01]  /*04c0*/  @!P0 CS2R R34, SRZ ;  /* 0x0000000000228805 */ /* 0x000fe2000001ff00 */
[----:B------:R-:W-:Y:S01]  /*04d0*/  IMAD.SHL.U32 R9, R9, 0x20, RZ ;  /* 0x0000002009097824 */ /* 0x000fe200078e00ff */
[C---:B0-----:R-:W-:Y:S01]  /*04e0*/  LOP3.LUT R3, R0.reuse, 0xf, RZ, 0xc0, !PT ;  /* 0x0000000f00037812 */ /* 0x041fe200078ec0ff */
[----:B------:R-:W-:Y:S01]  /*04f0*/  IMAD R2, R11, R2, R4 ;  /* 0x000000020b027224 */ /* 0x000fe200078e0204 */
[----:B------:R-:W-:Y:S01]  /*0500*/  SHF.R.U32.HI R4, RZ, 0x4, R0 ;  /* 0x00000004ff047819 */ /* 0x000fe20000011600 */
[----:B------:R-:W-:Y:S02]  /*0510*/  @!P0 IMAD.SHL.U32 R5, R0, 0x2, RZ ;  /* 0x0000000200058824 */ /* 0x000fe400078e00ff */
[----:B------:R-:W-:Y:S01]  /*0520*/  IMAD.IADD R2, R6, 0x1, R2 ;  /* 0x0000000106027824 */ /* 0x000fe200078e0202 */
[----:B------:R-:W-:Y:S01]  /*0530*/  SGXT.U32 R4, R4, 0x2 ;  /* 0x000000020404781a */ /* 0x000fe20000000000 */
[----:B------:R-:W-:-:S02]  /*0540*/  @!P0 IMAD.SHL.U32 R6, R0, 0x40, RZ ;  /* 0x0000004000068824 */ /* 0x000fc400078e00ff */
[----:B------:R-:W-:Y:S01]  /*0550*/  IMAD R2, R2, 0x10, R3 ;  /* 0x0000001002027824 */ /* 0x000fe200078e0203 */
[C---:B------:R-:W-:Y:S01]  /*0560*/  LOP3.LUT R3, R0.reuse, 0x20, RZ, 0xc0, !PT ;  /* 0x0000002000037812 */ /* 0x040fe200078ec0ff */
[----:B------:R-:W-:Y:S01]  /*0570*/  @!P0 IMAD.SHL.U32 R7, R0, 0x8, RZ ;  /* 0x0000000800078824 */ /* 0x000fe200078e00ff */
[----:B------:R-:W-:Y:S05]  /*0580*/  @!P0 BRA `(.L_x_0) ;  /* 0x00001dd000008947 */ /* 0x000fea0003800000 */
[----:B------:R-:W-:Y:S01]  /*0590*/  IABS R6, c[0x0][0x17c] ;  /* 0x00005f0000067a13 */ /* 0x000fe20000000000 */
[----:B------:R-:W-:Y:S01]  /*05a0*/  ULDC UR4, c[0x0][0x180] ;  /* 0x0000600000047ab9 */ /* 0x000fe20000000800 */
[----:B------:R-:W-:Y:S02]  /*05b0*/  LEA.HI R16, R3, R9, RZ, 0x1b ;  /* 0x0000000903107211 */ /* 0x000fe400078fd8ff */
[----:B------:R-:W0:Y:S01]  /*05c0*/  I2F.RP R7, R6 ;  /* 0x0000000600077306 */ /* 0x000e220000209400 */
[----:B------:R-:W-:Y:S02]  /*05d0*/  IABS R45, c[0x0][0x178] ;  /* 0x00005e00002d7a13 */ /* 0x000fe40000000000 */
[----:B------:R-:W-:-:S02]  /*05e0*/  IADD3 R5, R16, 0x1e, RZ ;  /* 0x0000001e10057810 */ /* 0x000fc40007ffe0ff */
[C---:B------:R-:W-:Y:S02]  /*05f0*/  IADD3 R13, R16.reuse, 0x1c, RZ ;  /* 0x0000001c100d7810 */ /* 0x040fe40007ffe0ff */
[----:B------:R-:W-:Y:S02]  /*0600*/  ISETP.GE.AND P1, PT, R5, RZ, PT ;  /* 0x000000ff0500720c */ /* 0x000fe40003f26270 */
[----:B------:R-:W-:Y:S02]  /*0610*/  IABS R5, R5 ;  /* 0x0000000500057213 */ /* 0x000fe40000000000 */
[----:B------:R-:W-:Y:S02]  /*0620*/  ISETP.GE.AND P6, PT, R13, RZ, PT ;  /* 0x000000ff0d00720c */ /* 0x000fe40003fc6270 */
[C---:B------:R-:W-:Y:S02]  /*0630*/  IADD3 R18, R16.reuse, 0x14, RZ ;  /* 0x0000001410127810 */ /* 0x040fe40007ffe0ff */
[C---:B------:R-:W-:Y:S01]  /*0640*/  IADD3 R20, R16.reuse, 0x12, RZ ;  /* 0x0000001210147810 */ /* 0x040fe20007ffe0ff */
[----:B0-----:R-:W0:Y:S01]  /*0650*/  MUFU.RCP R7, R7 ;  /* 0x0000000700077308 */ /* 0x001e220000001000 */
[----:B------:R-:W-:-:S02]  /*0660*/  IADD3 R22, R16, 0x10, RZ ;  /* 0x0000001010167810 */ /* 0x000fc40007ffe0ff */
[----:B------:R-:W-:Y:S02]  /*0670*/  IABS R23, R20 ;  /* 0x0000001400177213 */ /* 0x000fe40000000000 */
[----:B------:R-:W-:Y:S02]  /*0680*/  IABS R25, R22 ;  /* 0x0000001600197213 */ /* 0x000fe40000000000 */
[C---:B------:R-:W-:Y:S02]  /*0690*/  IADD3 R24, R16.reuse, 0xe, RZ ;  /* 0x0000000e10187810 */ /* 0x040fe40007ffe0ff */
[----:B------:R-:W-:Y:S02]  /*06a0*/  IADD3 R28, R16, 0xa, RZ ;  /* 0x0000000a101c7810 */ /* 0x000fe40007ffe0ff */
[----:B------:R-:W-:Y:S02]  /*06b0*/  IABS R27, R24 ;  /* 0x00000018001b7213 */ /* 0x000fe40000000000 */
[----:B------:R-:W-:-:S02]  /*06c0*/  IABS R31, R28 ;  /* 0x0000001c001f7213 */ /* 0x000fc40000000000 */
[C---:B------:R-:W-:Y:S02]  /*06d0*/  IADD3 R26, R16.reuse, 0xc, RZ ;  /* 0x0000000c101a7810 */ /* 0x040fe40007ffe0ff */
[----:B0-----:R-:W-:Y:S02]  /*06e0*/  IADD3 R10, R7, 0xffffffe, RZ ;  /* 0x0ffffffe070a7810 */ /* 0x001fe40007ffe0ff */
[----:B------:R-:W-:Y:S02]  /*06f0*/  IADD3 R7, R16, 0x1a, RZ ;  /* 0x0000001a10077810 */ /* 0x000fe40007ffe0ff */
[----:B------:R0:W1:Y:S01]  /*0700*/  F2I.FTZ.U32.TRUNC.NTZ R11, R10 ;  /* 0x0000000a000b7305 */ /* 0x000062000021f000 */
[----:B------:R-:W-:Y:S02]  /*0710*/  IABS R29, R26 ;  /* 0x0000001a001d7213 */ /* 0x000fe40000000000 */
[----:B------:R-:W-:Y:S02]  /*0720*/  ISETP.GE.AND P0, PT, R7, RZ, PT ;  /* 0x000000ff0700720c */ /* 0x000fe40003f06270 */
[----:B------:R-:W-:-:S02]  /*0730*/  IABS R17, R7 ;  /* 0x0000000700117213 */ /* 0x000fc40000000000 */
[C---:B------:R-:W-:Y:S01]  /*0740*/  IADD3 R30, R16.reuse, 0x8, RZ ;  /* 0x00000008101e7810 */ /* 0x040fe20007ffe0ff */
[----:B0-----:R-:W-:Y:S01]  /*0750*/  IMAD.MOV.U32 R10, RZ, RZ, RZ ;  /* 0x000000ffff0a7224 */ /* 0x001fe200078e00ff */
[----:B------:R-:W-:Y:S02]  /*0760*/  IADD3 R32, R16, 0x6, RZ ;  /* 0x0000000610207810 */ /* 0x000fe40007ffe0ff */
[----:B------:R-:W-:Y:S02]  /*0770*/  IABS R35, R30 ;  /* 0x0000001e00237213 */ /* 0x000fe40000000000 */
[----:B------:R-:W-:Y:S01]  /*0780*/  IABS R37, R32 ;  /* 0x0000002000257213 */ /* 0x000fe20000000000 */
[----:B-1----:R-:W-:Y:S01]  /*0790*/  IMAD.MOV R15, RZ, RZ, -R11 ;  /* 0x000000ffff0f7224 */ /* 0x002fe200078e0a0b */
[----:B------:R-:W-:Y:S02]  /*07a0*/  IABS R43, R16 ;  /* 0x00000010002b7213 */ /* 0x000fe40000000000 */
[----:B------:R-:W-:Y:S01]  /*07b0*/  IABS R54, R2 ;  /* 0x0000000200367213 */ /* 0x000fe20000000000 */
[----:B------:R-:W-:-:S04]  /*07c0*/  IMAD R15, R15, R6, RZ ;  /* 0x000000060f0f7224 */ /* 0x000fc800078e02ff */
[----:B------:R-:W-:Y:S01]  /*07d0*/  IMAD.HI.U32 R12, R11, R15, R10 ;  /* 0x0000000f0b0c7227 */ /* 0x000fe200078e000a */
[----:B------:R-:W-:Y:S02]  /*07e0*/  IABS R15, R13 ;  /* 0x0000000d000f7213 */ /* 0x000fe40000000000 */
[C---:B------:R-:W-:Y:S01]  /*07f0*/  IADD3 R11, R16.reuse, 0x18, RZ ;  /* 0x00000018100b7810 */ /* 0x040fe20007ffe0ff */
[----:B------:R-:W-:Y:S01]  /*0800*/  IMAD.MOV.U32 R13, RZ, RZ, R5 ;  /* 0x000000ffff0d7224 */ /* 0x000fe200078e0005 */
[----:B------:R-:W-:Y:S01]  /*0810*/  IADD3 R10, R16, 0x16, RZ ;  /* 0x00000016100a7810 */ /* 0x000fe20007ffe0ff */
[C---:B------:R-:W-:Y:S01]  /*0820*/  IMAD.HI.U32 R7, R12.reuse, R15, RZ ;  /* 0x0000000f0c077227 */ /* 0x040fe200078e00ff */
[----:B------:R-:W-:Y:S02]  /*0830*/  IABS R19, R11 ;  /* 0x0000000b00137213 */ /* 0x000fe40000000000 */
[----:B------:R-:W-:Y:S01]  /*0840*/  ISETP.GE.AND P4, PT, R11, RZ, PT ;  /* 0x000000ff0b00720c */ /* 0x000fe20003f86270 */
[----:B------:R-:W-:Y:S01]  /*0850*/  IMAD.HI.U32 R5, R12, R13, RZ ;  /* 0x0000000d0c057227 */ /* 0x000fe200078e00ff */
[----:B------:R-:W-:-:S02]  /*0860*/  ISETP.GE.AND P3, PT, R10, RZ, PT ;  /* 0x000000ff0a00720c */ /* 0x000fc40003f66270 */
[----:B------:R-:W-:Y:S01]  /*0870*/  IABS R21, R10 ;  /* 0x0000000a00157213 */ /* 0x000fe20000000000 */
[----:B------:R-:W-:Y:S02]  /*0880*/  IMAD.MOV R5, RZ, RZ, -R5 ;  /* 0x000000ffff057224 */ /* 0x000fe400078e0a05 */
[----:B------:R-:W-:-:S04]  /*0890*/  IMAD.HI.U32 R11, R12, R19, RZ ;  /* 0x000000130c0b7227 */ /* 0x000fc800078e00ff */
[C---:B------:R-:W-:Y:S02]  /*08a0*/  IMAD R5, R6.reuse, R5, R13 ;  /* 0x0000000506057224 */ /* 0x040fe400078e020d */
[----:B------:R-:W-:Y:S02]  /*08b0*/  IMAD.MOV R14, RZ, RZ, -R7 ;  /* 0x000000ffff0e7224 */ /* 0x000fe400078e0a07 */
[----:B------:R-:W-:Y:S01]  /*08c0*/  IMAD.MOV R13, RZ, RZ, -R11 ;  /* 0x000000ffff0d7224 */ /* 0x000fe200078e0a0b */
[C---:B------:R-:W-:Y:S01]  /*08d0*/  ISETP.GT.U32.AND P2, PT, R6.reuse, R5, PT ;  /* 0x000000050600720c */ /* 0x040fe20003f44070 */
[----:B------:R-:W-:Y:S02]  /*08e0*/  IMAD R11, R6, R14, R15 ;  /* 0x0000000e060b7224 */ /* 0x000fe400078e020f */
[----:B------:R-:W-:-:S03]  /*08f0*/  IMAD.HI.U32 R10, R12, R17, RZ ;  /* 0x000000110c0a7227 */ /* 0x000fc600078e00ff */
[----:B------:R-:W-:Y:S01]  /*0900*/  ISETP.GT.U32.AND P5, PT, R6, R11, PT ;  /* 0x0000000b0600720c */ /* 0x000fe20003fa4070 */
[----:B------:R-:W-:Y:S02]  /*0910*/  IMAD.MOV R10, RZ, RZ, -R10 ;  /* 0x000000ffff0a7224 */ /* 0x000fe400078e0a0a */
[----:B------:R-:W-:-:S04]  /*0920*/  IMAD.HI.U32 R7, R12, R21, RZ ;  /* 0x000000150c077227 */ /* 0x000fc800078e00ff */
[--C-:B------:R-:W-:Y:S02]  /*0930*/  @!P2 IMAD.IADD R5, R5, 0x1, -R6.reuse ;  /* 0x000000010505a824 */ /* 0x100fe400078e0a06 */
[C---:B------:R-:W-:Y:S02]  /*0940*/  IMAD R15, R6.reuse, R10, R17 ;  /* 0x0000000a060f7224 */ /* 0x040fe400078e0211 */
[----:B------:R-:W-:Y:S01]  /*0950*/  IMAD.MOV R7, RZ, RZ, -R7 ;  /* 0x000000ffff077224 */ /* 0x000fe200078e0a07 */
[C---:B------:R-:W-:Y:S01]  /*0960*/  ISETP.GT.U32.AND P2, PT, R6.reuse, R5, PT ;  /* 0x000000050600720c */ /* 0x040fe20003f44070 */
[----:B------:R-:W-:Y:S02]  /*0970*/  @!P5 IMAD.IADD R11, R11, 0x1, -R6 ;  /* 0x000000010b0bd824 */ /* 0x000fe400078e0a06 */
[C---:B------:R-:W-:Y:S02]  /*0980*/  IMAD R17, R6.reuse, R13, R19 ;  /* 0x0000000d06117224 */ /* 0x040fe400078e0213 */
[C---:B------:R-:W-:Y:S01]  /*0990*/  IMAD R19, R6.reuse, R7, R21 ;  /* 0x0000000706137224 */ /* 0x040fe200078e0215 */
[----:B------:R-:W-:Y:S01]  /*09a0*/  ISETP.GT.U32.AND P5, PT, R6, R11, PT ;  /* 0x0000000b0600720c */ /* 0x000fe20003fa4070 */
[----:B------:R-:W-:Y:S01]  /*09b0*/  IMAD.HI.U32 R10, R12, R25, RZ ;  /* 0x000000190c0a7227 */ /* 0x000fe200078e00ff */
[----:B------:R-:W-:-:S03]  /*09c0*/  IABS R21, R18 ;  /* 0x0000001200157213 */ /* 0x000fc60000000000 */
[----:B------:R-:W-:Y:S02]  /*09d0*/  IMAD.MOV R10, RZ, RZ, -R10 ;  /* 0x000000ffff0a7224 */ /* 0x000fe400078e0a0a */
[----:B------:R-:W-:Y:S01]  /*09e0*/  @!P2 IMAD.IADD R5, R5, 0x1, -R6 ;  /* 0x000000010505a824 */ /* 0x000fe200078e0a06 */
[----:B------:R-:W-:Y:S01]  /*09f0*/  ISETP.GT.U32.AND P2, PT, R6, R15, PT ;  /* 0x0000000f0600720c */ /* 0x000fe20003f44070 */
[----:B------:R-:W-:-:S04]  /*0a00*/  IMAD.HI.U32 R7, R12, R21, RZ ;  /* 0x000000150c077227 */ /* 0x000fc800078e00ff */
[----:B------:R-:W-:Y:S02]  /*0a10*/  IMAD.MOV R14, RZ, RZ, -R7 ;  /* 0x000000ffff0e7224 */ /* 0x000fe400078e0a07 */
[----:B------:R-:W-:-:S04]  /*0a20*/  IMAD.HI.U32 R7, R12, R23, RZ ;  /* 0x000000170c077227 */ /* 0x000fc800078e00ff */
[--C-:B------:R-:W-:Y:S01]  /*0a30*/  @!P5 IMAD.IADD R11, R11, 0x1, -R6.reuse ;  /* 0x000000010b0bd824 */ /* 0x100fe200078e0a06 */
[C---:B------:R-:W-:Y:S01]  /*0a40*/  ISETP.GT.U32.AND P5, PT, R6.reuse, R17, PT ;  /* 0x000000110600720c */ /* 0x040fe20003fa4070 */
[----:B------:R-:W-:Y:S02]  /*0a50*/  @!P2 IMAD.IADD R15, R15, 0x1, -R6 ;  /* 0x000000010f0fa824 */ /* 0x000fe400078e0a06 */
[----:B------:R-:W-:Y:S02]  /*0a60*/  IMAD.MOV R7, RZ, RZ, -R7 ;  /* 0x000000ffff077224 */ /* 0x000fe400078e0a07 */
[C---:B------:R-:W-:Y:S01]  /*0a70*/  IMAD R25, R6.reuse, R10, R25 ;  /* 0x0000000a06197224 */ /* 0x040fe200078e0219 */
[C---:B------:R-:W-:Y:S01]  /*0a80*/  ISETP.GT.U32.AND P2, PT, R6.reuse, R15, PT ;  /* 0x0000000f0600720c */ /* 0x040fe20003f44070 */
[C---:B------:R-:W-:Y:S02]  /*0a90*/  IMAD R23, R6.reuse, R7, R23 ;  /* 0x0000000706177224 */ /* 0x040fe400078e0217 */
[----:B------:R-:W-:-:S02]  /*0aa0*/  IMAD R21, R6, R14, R21 ;  /* 0x0000000e06157224 */ /* 0x000fc400078e0215 */
[----:B------:R-:W0:Y:S01]  /*0ab0*/  I2F.RP R14, R45 ;  /* 0x0000002d000e7306 */ /* 0x000e220000209400 */
[----:B------:R-:W-:-:S04]  /*0ac0*/  IMAD.HI.U32 R13, R12, R27, RZ ;  /* 0x0000001b0c0d7227 */ /* 0x000fc800078e00ff */
[--C-:B------:R-:W-:Y:S01]  /*0ad0*/  @!P5 IMAD.IADD R17, R17, 0x1, -R6.reuse ;  /* 0x000000011111d824 */ /* 0x100fe200078e0a06 */
[C---:B------:R-:W-:Y:S01]  /*0ae0*/  ISETP.GT.U32.AND P5, PT, R6.reuse, R25, PT ;  /* 0x000000190600720c */ /* 0x040fe20003fa4070 */
[----:B------:R-:W-:Y:S02]  /*0af0*/  IMAD.MOV R13, RZ, RZ, -R13 ;  /* 0x000000ffff0d7224 */ /* 0x000fe400078e0a0d */
[----:B------:R-:W-:Y:S01]  /*0b00*/  @!P2 IMAD.IADD R15, R15, 0x1, -R6 ;  /* 0x000000010f0fa824 */ /* 0x000fe200078e0a06 */
[----:B------:R-:W-:Y:S01]  /*0b10*/  ISETP.GT.U32.AND P2, PT, R6, R23, PT ;  /* 0x000000170600720c */ /* 0x000fe20003f44070 */
[----:B------:R-:W-:-:S04]  /*0b20*/  IMAD.HI.U32 R10, R12, R31, RZ ;  /* 0x0000001f0c0a7227 */ /* 0x000fc800078e00ff */
[----:B------:R-:W-:Y:S01]  /*0b30*/  IMAD R27, R6, R13, R27 ;  /* 0x0000000d061b7224 */ /* 0x000fe200078e021b */
[----:B0-----:R-:W0:Y:S01]  /*0b40*/  MUFU.RCP R14, R14 ;  /* 0x0000000e000e7308 */ /* 0x001e220000001000 */
[----:B------:R-:W-:Y:S02]  /*0b50*/  IMAD.MOV.U32 R7, RZ, RZ, R5 ;  /* 0x000000ffff077224 */ /* 0x000fe400078e0005 */
[--C-:B------:R-:W-:Y:S02]  /*0b60*/  @!P5 IMAD.IADD R25, R25, 0x1, -R6.reuse ;  /* 0x000000011919d824 */ /* 0x100fe400078e0a06 */
[----:B------:R-:W-:Y:S02]  /*0b70*/  IMAD.MOV.U32 R13, RZ, RZ, R11 ;  /* 0x000000ffff0d7224 */ /* 0x000fe400078e000b */
[----:B------:R-:W-:Y:S02]  /*0b80*/  @!P2 IMAD.IADD R23, R23, 0x1, -R6 ;  /* 0x000000011717a824 */ /* 0x000fe400078e0a06 */
[----:B------:R-:W-:-:S02]  /*0b90*/  IMAD.MOV R10, RZ, RZ, -R10 ;  /* 0x000000ffff0a7224 */ /* 0x000fc400078e0a0a */
[----:B------:R-:W-:Y:S01]  /*0ba0*/  IMAD.HI.U32 R5, R12, R29, RZ ;  /* 0x0000001d0c057227 */ /* 0x000fe200078e00ff */
[----:B------:R-:W-:-:S03]  /*0bb0*/  ISETP.GT.U32.AND P5, PT, R6, R23, PT ;  /* 0x000000170600720c */ /* 0x000fc60003fa4070 */
[----:B------:R-:W-:Y:S01]  /*0bc0*/  @!P1 IMAD.MOV R7, RZ, RZ, -R7 ;  /* 0x000000ffff079224 */ /* 0x000fe200078e0a07 */
[C---:B------:R-:W-:Y:S01]  /*0bd0*/  ISETP.GT.U32.AND P1, PT, R6.reuse, R19, PT ;  /* 0x000000130600720c */ /* 0x040fe20003f24070 */
[----:B------:R-:W-:Y:S01]  /*0be0*/  @!P6 IMAD.MOV R13, RZ, RZ, -R13 ;  /* 0x000000ffff0de224 */ /* 0x000fe200078e0a0d */
[C---:B------:R-:W-:Y:S01]  /*0bf0*/  ISETP.GT.U32.AND P6, PT, R6.reuse, R21, PT ;  /* 0x000000150600720c */ /* 0x040fe20003fc4070 */
[----:B------:R-:W-:Y:S01]  /*0c00*/  IMAD R31, R6, R10, R31 ;  /* 0x0000000a061f7224 */ /* 0x000fe200078e021f */
[----:B0-----:R-:W-:Y:S01]  /*0c10*/  IADD3 R14, R14, 0xffffffe, RZ ;  /* 0x0ffffffe0e0e7810 */ /* 0x001fe20007ffe0ff */
[----:B------:R-:W-:Y:S02]  /*0c20*/  IMAD.MOV R5, RZ, RZ, -R5 ;  /* 0x000000ffff057224 */ /* 0x000fe400078e0a05 */
[----:B------:R-:W-:Y:S01]  /*0c30*/  IMAD.HI.U32 R10, R12, R37, RZ ;  /* 0x000000250c0a7227 */ /* 0x000fe200078e00ff */
[----:B------:R-:W0:Y:S03]  /*0c40*/  F2I.FTZ.U32.TRUNC.NTZ R11, R14 ;  /* 0x0000000e000b7305 */ /* 0x000e26000021f000 */
[----:B------:R-:W-:Y:S01]  /*0c50*/  @!P5 IMAD.IADD R23, R23, 0x1, -R6 ;  /* 0x000000011717d824 */ /* 0x000fe200078e0a06 */
[C---:B------:R-:W-:Y:S01]  /*0c60*/  ISETP.GT.U32.AND P5, PT, R6.reuse, R31, PT ;  /* 0x0000001f0600720c */ /* 0x040fe20003fa4070 */
[----:B------:R-:W-:-:S02]  /*0c70*/  IMAD R29, R6, R5, R29 ;  /* 0x00000005061d7224 */ /* 0x000fc400078e021d */
[----:B------:R-:W-:-:S04]  /*0c80*/  IMAD.HI.U32 R5, R12, R35, RZ ;  /* 0x000000230c057227 */ /* 0x000fc800078e00ff */
[----:B------:R-:W-:Y:S02]  /*0c90*/  IMAD.MOV R5, RZ, RZ, -R5 ;  /* 0x000000ffff057224 */ /* 0x000fe400078e0a05 */
[--C-:B------:R-:W-:Y:S01]  /*0ca0*/  @!P1 IMAD.IADD R19, R19, 0x1, -R6.reuse ;  /* 0x0000000113139824 */ /* 0x100fe200078e0a06 */
[C---:B------:R-:W-:Y:S01]  /*0cb0*/  ISETP.GT.U32.AND P1, PT, R6.reuse, R17, PT ;  /* 0x000000110600720c */ /* 0x040fe20003f24070 */
[--C-:B------:R-:W-:Y:S02]  /*0cc0*/  @!P6 IMAD.IADD R21, R21, 0x1, -R6.reuse ;  /* 0x000000011515e824 */ /* 0x100fe400078e0a06 */
[C---:B------:R-:W-:Y:S01]  /*0cd0*/  IMAD R35, R6.reuse, R5, R35 ;  /* 0x0000000506237224 */ /* 0x040fe200078e0223 */
[C---:B------:R-:W-:Y:S01]  /*0ce0*/  ISETP.GT.U32.AND P6, PT, R6.reuse, R19, PT ;  /* 0x000000130600720c */ /* 0x040fe20003fc4070 */
[----:B------:R-:W-:Y:S01]  /*0cf0*/  @!P5 IMAD.IADD R31, R31, 0x1, -R6 ;  /* 0x000000011f1fd824 */ /* 0x000fe200078e0a06 */
[C---:B------:R-:W-:Y:S01]  /*0d00*/  ISETP.GT.U32.AND P2, PT, R6.reuse, R21, PT ;  /* 0x000000150600720c */ /* 0x040fe20003f44070 */
[----:B------:R-:W-:Y:S01]  /*0d10*/  @!P0 IMAD.MOV R15, RZ, RZ, -R15 ;  /* 0x000000ffff0f8224 */ /* 0x000fe200078e0a0f */
[C---:B------:R-:W-:Y:S01]  /*0d20*/  ISETP.GT.U32.AND P5, PT, R6.reuse, R35, PT ;  /* 0x000000230600720c */ /* 0x040fe20003fa4070 */
[----:B------:R-:W-:Y:S01]  /*0d30*/  IMAD.MOV R10, RZ, RZ, -R10 ;  /* 0x000000ffff0a7224 */ /* 0x000fe200078e0a0a */
[----:B------:R-:W-:-:S03]  /*0d40*/  ISETP.GT.U32.AND P0, PT, R6, R25, PT ;  /* 0x000000190600720c */ /* 0x000fc60003f04070 */
[--C-:B------:R-:W-:Y:S01]  /*0d50*/  @!P1 IMAD.IADD R17, R17, 0x1, -R6.reuse ;  /* 0x0000000111119824 */ /* 0x100fe200078e0a06 */
[C---:B------:R-:W-:Y:S01]  /*0d60*/  ISETP.GT.U32.AND P1, PT, R6.reuse, R27, PT ;  /* 0x0000001b0600720c */ /* 0x040fe20003f24070 */
[----:B------:R-:W-:Y:S02]  /*0d70*/  IMAD R37, R6, R10, R37 ;  /* 0x0000000a06257224 */ /* 0x000fe400078e0225 */
[--C-:B0-----:R-:W-:Y:S02]  /*0d80*/  IMAD.MOV R10, RZ, RZ, -R11.reuse ;  /* 0x000000ffff0a7224 */ /* 0x101fe400078e0a0b */
[--C-:B------:R-:W-:Y:S01]  /*0d90*/  @!P2 IMAD.IADD R21, R21, 0x1, -R6.reuse ;  /* 0x000000011515a824 */ /* 0x100fe200078e0a06 */
[----:B------:R-:W-:Y:S01]  /*0da0*/  ISETP.GE.AND P2, PT, R18, RZ, PT ;  /* 0x000000ff1200720c */ /* 0x000fe20003f46270 */
[--C-:B------:R-:W-:Y:S01]  /*0db0*/  @!P5 IMAD.IADD R35, R35, 0x1, -R6.reuse ;  /* 0x000000012323d824 */ /* 0x100fe200078e0a06 */
[----:B------:R-:W-:Y:S01]  /*0dc0*/  ISETP.GT.U32.AND P5, PT, R6, R37, PT ;  /* 0x000000250600720c */ /* 0x000fe20003fa4070 */
[--C-:B------:R-:W-:Y:S01]  /*0dd0*/  @!P0 IMAD.IADD R25, R25, 0x1, -R6.reuse ;  /* 0x0000000119198824 */ /* 0x100fe200078e0a06 */
[----:B------:R-:W-:Y:S01]  /*0de0*/  ISETP.GE.AND P0, PT, R20, RZ, PT ;  /* 0x000000ff1400720c */ /* 0x000fe20003f06270 */
[----:B------:R-:W-:Y:S01]  /*0df0*/  IMAD R33, R10, R45, RZ ;  /* 0x0000002d0a217224 */ /* 0x000fe200078e02ff */
[C---:B------:R-:W-:Y:S01]  /*0e00*/  IADD3 R18, R16.reuse, 0x4, RZ ;  /* 0x0000000410127810 */ /* 0x040fe20007ffe0ff */
[--C-:B------:R-:W-:Y:S01]  /*0e10*/  @!P1 IMAD.IADD R27, R27, 0x1, -R6.reuse ;  /* 0x000000011b1b9824 */ /* 0x100fe200078e0a06 */
[----:B------:R-:W-:Y:S01]  /*0e20*/  IADD3 R20, R16, 0x2, RZ ;  /* 0x0000000210147810 */ /* 0x000fe20007ffe0ff */
[----:B------:R-:W-:Y:S01]  /*0e30*/  IMAD.MOV.U32 R10, RZ, RZ, RZ ;  /* 0x000000ffff0a7224 */ /* 0x000fe200078e00ff */
[----:B------:R-:W-:Y:S01]  /*0e40*/  IABS R39, R18 ;  /* 0x0000001200277213 */ /* 0x000fe20000000000 */
[----:B------:R-:W-:Y:S01]  /*0e50*/  @!P6 IMAD.IADD R19, R19, 0x1, -R6 ;  /* 0x000000011313e824 */ /* 0x000fe200078e0a06 */
[----:B------:R-:W-:Y:S01]  /*0e60*/  IABS R41, R20 ;  /* 0x0000001400297213 */ /* 0x000fe20000000000 */
[----:B------:R-:W-:Y:S01]  /*0e70*/  IMAD.HI.U32 R10, R11, R33, R10 ;  /* 0x000000210b0a7227 */ /* 0x000fe200078e000a */
[----:B------:R-:W-:-:S02]  /*0e80*/  ISETP.GT.U32.AND P6, PT, R6, R29, PT ;  /* 0x0000001d0600720c */ /* 0x000fc40003fc4070 */
[----:B------:R-:W-:Y:S01]  /*0e90*/  ISETP.GE.AND P1, PT, R22, RZ, PT ;  /* 0x000000ff1600720c */ /* 0x000fe20003f26270 */
[----:B------:R-:W-:Y:S02]  /*0ea0*/  @!P5 IMAD.IADD R37, R37, 0x1, -R6 ;  /* 0x000000012525d824 */ /* 0x000fe400078e0a06 */
[----:B------:R-:W-:Y:S01]  /*0eb0*/  @!P4 IMAD.MOV R17, RZ, RZ, -R17 ;  /* 0x000000ffff11c224 */ /* 0x000fe200078e0a11 */
[C---:B------:R-:W-:Y:S01]  /*0ec0*/  ISETP.GT.U32.AND P4, PT, R6.reuse, R27, PT ;  /* 0x0000001b0600720c */ /* 0x040fe20003f84070 */
[----:B------:R-:W-:Y:S01]  /*0ed0*/  @!P2 IMAD.MOV R21, RZ, RZ, -R21 ;  /* 0x000000ffff15a224 */ /* 0x000fe200078e0a15 */
[----:B------:R-:W-:Y:S01]  /*0ee0*/  ISETP.GT.U32.AND P2, PT, R6, R31, PT ;  /* 0x0000001f0600720c */ /* 0x000fe20003f44070 */
[----:B------:R-:W-:Y:S01]  /*0ef0*/  IMAD.HI.U32 R5, R12, R39, RZ ;  /* 0x000000270c057227 */ /* 0x000fe200078e00ff */
[----:B------:R-:W-:-:S03]  /*0f00*/  ISETP.GT.U32.AND P5, PT, R6, R37, PT ;  /* 0x000000250600720c */ /* 0x000fc60003fa4070 */
[----:B------:R-:W-:-:S04]  /*0f10*/  IMAD.HI.U32 R14, R12, R41, RZ ;  /* 0x000000290c0e7227 */ /* 0x000fc800078e00ff */
[----:B------:R-:W-:-:S04]  /*0f20*/  IMAD.HI.U32 R12, R12, R43, RZ ;  /* 0x0000002b0c0c7227 */ /* 0x000fc800078e00ff */
[----:B------:R-:W-:Y:S02]  /*0f30*/  IMAD.MOV R5, RZ, RZ, -R5 ;  /* 0x000000ffff057224 */ /* 0x000fe400078e0a05 */
[----:B------:R-:W-:Y:S02]  /*0f40*/  IMAD.MOV R14, RZ, RZ, -R14 ;  /* 0x000000ffff0e7224 */ /* 0x000fe400078e0a0e */
[----:B------:R-:W-:Y:S02]  /*0f50*/  IMAD.MOV R12, RZ, RZ, -R12 ;  /* 0x000000ffff0c7224 */ /* 0x000fe400078e0a0c */
[----:B------:R-:W-:-:S04]  /*0f60*/  IMAD.HI.U32 R10, R10, R54, RZ ;  /* 0x000000360a0a7227 */ /* 0x000fc800078e00ff */
[C---:B------:R-:W-:Y:S01]  /*0f70*/  IMAD R39, R6.reuse, R5, R39 ;  /* 0x0000000506277224 */ /* 0x040fe200078e0227 */
[----:B------:R-:W-:Y:S01]  /*0f80*/  SHF.R.S32.HI R5, RZ, 0x1f, R8 ;  /* 0x0000001fff057819 */ /* 0x000fe20000011408 */
[----:B------:R-:W-:Y:S01]  /*0f90*/  IMAD R41, R6, R14, R41 ;  /* 0x0000000e06297224 */ /* 0x000fe200078e0229 */
[----:B------:R-:W-:Y:S01]  /*0fa0*/  LOP3.LUT R14, R4, 0x14, RZ, 0xfc, !PT ;  /* 0x00000014040e7812 */ /* 0x000fe200078efcff */
[C---:B------:R-:W-:Y:S01]  /*0fb0*/  IMAD R43, R6.reuse, R12, R43 ;  /* 0x0000000c062b7224 */ /* 0x040fe200078e022b */
[----:B------:R-:W-:Y:S01]  /*0fc0*/  LEA.HI R92, R5, R8, RZ, 0x5 ;  /* 0x00000008055c7211 */ /* 0x000fe200078f28ff */
[----:B------:R-:W-:Y:S01]  /*0fd0*/  IMAD.MOV R10, RZ, RZ, -R10 ;  /* 0x000000ffff0a7224 */ /* 0x000fe200078e0a0a */
[----:B------:R-:W-:Y:S01]  /*0fe0*/  SHF.R.S32.HI R8, RZ, 0x2, R0 ;  /* 0x00000002ff087819 */ /* 0x000fe20000011400 */
[----:B------:R-:W-:Y:S01]  /*0ff0*/  @!P0 IMAD.MOV R23, RZ, RZ, -R23 ;  /* 0x000000ffff178224 */ /* 0x000fe200078e0a17 */
[----:B------:R-:W-:Y:S01]  /*1000*/  ISETP.GT.U32.AND P0, PT, R6, R35, PT ;  /* 0x000000230600720c */ /* 0x000fe20003f04070 */
[--C-:B------:R-:W-:Y:S01]  /*1010*/  @!P6 IMAD.IADD R29, R29, 0x1, -R6.reuse ;  /* 0x000000011d1de824 */ /* 0x100fe200078e0a06 */
[----:B------:R-:W-:Y:S01]  /*1020*/  SGXT R8, R8, 0x1 ;  /* 0x000000010808781a */ /* 0x000fe20000000200 */
[----:B------:R-:W-:Y:S01]  /*1030*/  @!P1 IMAD.MOV R25, RZ, RZ, -R25 ;  /* 0x000000ffff199224 */ /* 0x000fe200078e0a19 */
[C---:B------:R-:W-:Y:S01]  /*1040*/  ISETP.GT.U32.AND P1, PT, R6.reuse, R43, PT ;  /* 0x0000002b0600720c */ /* 0x040fe20003f24070 */
[----:B------:R-:W-:Y:S01]  /*1050*/  @!P4 IMAD.IADD R27, R27, 0x1, -R6 ;  /* 0x000000011b1bc824 */ /* 0x000fe200078e0a06 */
[----:B------:R-:W-:Y:S01]  /*1060*/  ISETP.GT.U32.AND P4, PT, R6, R39, PT ;  /* 0x000000270600720c */ /* 0x000fe20003f84070 */
[----:B------:R-:W-:Y:S01]  /*1070*/  IMAD R54, R45, R10, R54 ;  /* 0x0000000a2d367224 */ /* 0x000fe200078e0236 */
[----:B------:R-:W-:Y:S01]  /*1080*/  ISETP.GE.AND P6, PT, R16, RZ, PT ;  /* 0x000000ff1000720c */ /* 0x000fe20003fc6270 */
[--C-:B------:R-:W-:Y:S01]  /*1090*/  @!P2 IMAD.IADD R31, R31, 0x1, -R6.reuse ;  /* 0x000000011f1fa824 */ /* 0x100fe200078e0a06 */
[C---:B------:R-:W-:Y:S01]  /*10a0*/  ISETP.GT.U32.AND P2, PT, R6.reuse, R41, PT ;  /* 0x000000290600720c */ /* 0x040fe20003f44070 */
[----:B------:R-:W-:Y:S01]  /*10b0*/  @!P3 IMAD.MOV R19, RZ, RZ, -R19 ;  /* 0x000000ffff13b224 */ /* 0x000fe200078e0a13 */
[----:B------:R-:W-:Y:S01]  /*10c0*/  ISETP.GT.U32.AND P3, PT, R6, R29, PT ;  /* 0x0000001d0600720c */ /* 0x000fe20003f64070 */
[--C-:B------:R-:W-:Y:S01]  /*10d0*/  @!P5 IMAD.IADD R37, R37, 0x1, -R6.reuse ;  /* 0x000000012525d824 */ /* 0x100fe200078e0a06 */
[----:B------:R-:W-:Y:S01]  /*10e0*/  ISETP.GT.U32.AND P5, PT, R45, R54, PT ;  /* 0x000000362d00720c */ /* 0x000fe20003fa4070 */
[--C-:B------:R-:W-:Y:S01]  /*10f0*/  @!P0 IMAD.IADD R35, R35, 0x1, -R6.reuse ;  /* 0x0000000123238824 */ /* 0x100fe200078e0a06 */
[----:B------:R-:W-:Y:S01]  /*1100*/  ISETP.GE.AND P0, PT, R26, RZ, PT ;  /* 0x000000ff1a00720c */ /* 0x000fe20003f06270 */
[--C-:B------:R-:W-:Y:S01]  /*1110*/  @!P1 IMAD.IADD R43, R43, 0x1, -R6.reuse ;  /* 0x000000012b2b9824 */ /* 0x100fe200078e0a06 */
[----:B------:R-:W-:Y:S01]  /*1120*/  ISETP.GE.AND P1, PT, R28, RZ, PT ;  /* 0x000000ff1c00720c */ /* 0x000fe20003f26270 */
[--C-:B------:R-:W-:Y:S01]  /*1130*/  @!P4 IMAD.IADD R39, R39, 0x1, -R6.reuse ;  /* 0x000000012727c824 */ /* 0x100fe200078e0a06 */
[----:B------:R-:W-:Y:S01]  /*1140*/  LOP3.LUT R8, R8, 0x90, RZ, 0xc0, !PT ;  /* 0x0000009008087812 */ /* 0x000fe200078ec0ff */
[----:B------:R-:W-:Y:S01]  /*1150*/  IMAD.SHL.U32 R5, R0, 0x20, RZ ;  /* 0x0000002000057824 */ /* 0x000fe200078e00ff */
[C---:B------:R-:W-:Y:S01]  /*1160*/  ISETP.GT.U32.AND P4, PT, R6.reuse, R43, PT ;  /* 0x0000002b0600720c */ /* 0x040fe20003f84070 */
[--C-:B------:R-:W-:Y:S01]  /*1170*/  @!P2 IMAD.IADD R41, R41, 0x1, -R6.reuse ;  /* 0x000000012929a824 */ /* 0x100fe200078e0a06 */
[----:B------:R-:W-:Y:S01]  /*1180*/  ISETP.GT.U32.AND P2, PT, R6, R39, PT ;  /* 0x000000270600720c */ /* 0x000fe20003f44070 */
[--C-:B------:R-:W-:Y:S01]  /*1190*/  @!P3 IMAD.IADD R29, R29, 0x1, -R6.reuse ;  /* 0x000000011d1db824 */ /* 0x100fe200078e0a06 */
[----:B------:R-:W-:Y:S01]  /*11a0*/  ISETP.GE.AND P3, PT, R24, RZ, PT ;  /* 0x000000ff1800720c */ /* 0x000fe20003f66270 */
[----:B------:R-:W-:Y:S01]  /*11b0*/  @!P5 IMAD.IADD R54, R54, 0x1, -R45 ;  /* 0x000000013636d824 */ /* 0x000fe200078e0a2d */
[----:B------:R-:W-:Y:S01]  /*11c0*/  ISETP.GT.U32.AND P5, PT, R6, R41, PT ;  /* 0x000000290600720c */ /* 0x000fe20003fa4070 */
[----:B------:R-:W-:Y:S01]  /*11d0*/  IMAD.MOV.U32 R11, RZ, RZ, R29 ;  /* 0x000000ffff0b7224 */ /* 0x000fe200078e001d */
[----:B------:R-:W-:Y:S01]  /*11e0*/  LOP3.LUT R10, R8, 0x60, R5, 0xf8, !PT ;  /* 0x00000060080a7812 */ /* 0x000fe200078ef805 */
[----:B------:R-:W-:Y:S01]  /*11f0*/  IMAD.SHL.U32 R8, R0, 0x10, RZ ;  /* 0x0000001000087824 */ /* 0x000fe200078e00ff */
[----:B------:R-:W-:Y:S01]  /*1200*/  LOP3.LUT R12, R4, 0xc, RZ, 0xfc, !PT ;  /* 0x0000000c040c7812 */ /* 0x000fe200078efcff */
[----:B------:R-:W-:Y:S01]  /*1210*/  @!P0 IMAD.MOV R11, RZ, RZ, -R11 ;  /* 0x000000ffff0b8224 */ /* 0x000fe200078e0a0b */
[----:B------:R-:W-:Y:S01]  /*1220*/  ISETP.GT.U32.AND P0, PT, R45, R54, PT ;  /* 0x000000362d00720c */ /* 0x000fe20003f04070 */
[--C-:B------:R-:W-:Y:S01]  /*1230*/  @!P4 IMAD.IADD R43, R43, 0x1, -R6.reuse ;  /* 0x000000012b2bc824 */ /* 0x100fe200078e0a06 */
[----:B------:R-:W-:Y:S01]  /*1240*/  ISETP.GE.AND P4, PT, R32, RZ, PT ;  /* 0x000000ff2000720c */ /* 0x000fe20003f86270 */
[--C-:B------:R-:W-:Y:S01]  /*1250*/  @!P2 IMAD.IADD R39, R39, 0x1, -R6.reuse ;  /* 0x000000012727a824 */ /* 0x100fe200078e0a06 */
[----:B------:R-:W-:Y:S01]  /*1260*/  ISETP.GE.AND P2, PT, R18, RZ, PT ;  /* 0x000000ff1200720c */ /* 0x000fe20003f46270 */
[----:B------:R-:W-:Y:S01]  /*1270*/  @!P3 IMAD.MOV R27, RZ, RZ, -R27 ;  /* 0x000000ffff1bb224 */ /* 0x000fe200078e0a1b */
[----:B------:R-:W-:Y:S01]  /*1280*/  ISETP.GE.AND P3, PT, R30, RZ, PT ;  /* 0x000000ff1e00720c */ /* 0x000fe20003f66270 */
[----:B------:R-:W-:Y:S01]  /*1290*/  @!P5 IMAD.IADD R41, R41, 0x1, -R6 ;  /* 0x000000012929d824 */ /* 0x000fe200078e0a06 */
[----:B------:R-:W-:Y:S01]  /*12a0*/  ISETP.GE.AND P5, PT, R20, RZ, PT ;  /* 0x000000ff1400720c */ /* 0x000fe20003fa6270 */
[----:B------:R-:W-:Y:S01]  /*12b0*/  IMAD.SHL.U32 R5, R0, 0x2, RZ ;  /* 0x0000000200057824 */ /* 0x000fe200078e00ff */
[----:B------:R-:W-:Y:S01]  /*12c0*/  LOP3.LUT R8, R8, 0x100, RZ, 0xc0, !PT ;  /* 0x0000010008087812 */ /* 0x000fe200078ec0ff */
[----:B------:R-:W-:Y:S01]  /*12d0*/  IMAD.MOV.U32 R33, RZ, RZ, R31 ;  /* 0x000000ffff217224 */ /* 0x000fe200078e001f */
[----:B------:R-:W-:Y:S01]  /*12e0*/  LOP3.LUT R6, RZ, c[0x0][0x17c], RZ, 0x33, !PT ;  /* 0x00005f00ff067a12 */ /* 0x000fe200078e33ff */
[----:B------:R-:W-:Y:S01]  /*12f0*/  @!P0 IMAD.IADD R54, R54, 0x1, -R45 ;  /* 0x0000000136368824 */ /* 0x000fe200078e0a2d */
[----:B------:R-:W-:Y:S01]  /*1300*/  LOP3.LUT R29, R10, 0x10, R5, 0x78, !PT ;  /* 0x000000100a1d7812 */ /* 0x000fe200078e7805 */
[----:B------:R-:W-:Y:S01]  /*1310*/  IMAD.MOV.U32 R45, RZ, RZ, R37 ;  /* 0x000000ffff2d7224 */ /* 0x000fe200078e0025 */
[----:B------:R-:W-:Y:S01]  /*1320*/  ISETP.NE.AND P0, PT, RZ, c[0x0][0x17c], PT ;  /* 0x00005f00ff007a0c */ /* 0x000fe20003f05270 */
[----:B------:R-:W-:Y:S01]  /*1330*/  IMAD.MOV.U32 R51, RZ, RZ, R43 ;  /* 0x000000ffff337224 */ /* 0x000fe200078e002b */
[----:B------:R-:W-:Y:S01]  /*1340*/  LOP3.LUT R10, R4, 0x4, RZ, 0xfc, !PT ;  /* 0x00000004040a7812 */ /* 0x000fe200078efcff */
[----:B------:R-:W-:Y:S01]  /*1350*/  IMAD.MOV.U32 R47, RZ, RZ, R39 ;  /* 0x000000ffff2f7224 */ /* 0x000fe200078e0027 */
[C---:B------:R-:W-:Y:S01]  /*1360*/  SEL R28, R6.reuse, R7, !P0 ;  /* 0x00000007061c7207 */ /* 0x040fe20004000000 */
[----:B------:R-:W-:Y:S01]  /*1370*/  IMAD.MOV.U32 R49, RZ, RZ, R41 ;  /* 0x000000ffff317224 */ /* 0x000fe200078e0029 */
[C---:B------:R-:W-:Y:S01]  /*1380*/  SEL R30, R6.reuse, R15, !P0 ;  /* 0x0000000f061e7207 */ /* 0x040fe20004000000 */
[----:B------:R-:W-:Y:S01]  /*1390*/  @!P1 IMAD.MOV R33, RZ, RZ, -R33 ;  /* 0x000000ffff219224 */ /* 0x000fe200078e0a21 */
        /* <DEDUP_REMOVED lines=10> */
[----:B------:R-:W-:Y:S01]  /*1440*/  SEL R40, R6, R27, !P0 ;  /* 0x0000001b06287207 */ /* 0x000fe20004000000 */
[----:B------:R-:W-:Y:S01]  /*1450*/  IMAD.IADD R8, R8, 0x1, R29 ;  /* 0x0000000108087824 */ /* 0x000fe200078e021d */
[C---:B------:R-:W-:Y:S01]  /*1460*/  SEL R29, R6.reuse, R13, !P0 ;  /* 0x0000000d061d7207 */ /* 0x040fe20004000000 */
[----:B------:R-:W-:Y:S01]  /*1470*/  IMAD.MOV.U32 R58, RZ, RZ, R54 ;  /* 0x000000ffff3a7224 */ /* 0x000fe200078e0036 */
[----:B------:R-:W-:Y:S01]  /*1480*/  SEL R41, R6, R11, !P0 ;  /* 0x0000000b06297207 */ /* 0x000fe20004000000 */
[----:B------:R-:W-:Y:S01]  /*1490*/  IMAD.SHL.U32 R7, R0, 0x8, RZ ;  /* 0x0000000800077824 */ /* 0x000fe200078e00ff */
[----:B------:R-:W-:Y:S01]  /*14a0*/  SEL R42, R6, R33, !P0 ;  /* 0x00000021062a7207 */ /* 0x000fe20004000000 */
[----:B------:R-:W-:Y:S01]  /*14b0*/  IMAD R28, R28, c[0x0][0x190], RZ ;  /* 0x000064001c1c7a24 */ /* 0x000fe200078e02ff */
[C---:B------:R-:W-:Y:S01]  /*14c0*/  SEL R43, R6.reuse, R35, !P0 ;  /* 0x00000023062b7207 */ /* 0x040fe20004000000 */
[----:B------:R-:W-:Y:S01]  /*14d0*/  IMAD R29, R29, c[0x0][0x190], RZ ;  /* 0x000064001d1d7a24 */ /* 0x000fe200078e02ff */
[----:B------:R-:W-:Y:S01]  /*14e0*/  SEL R45, R6, R45, !P0 ;  /* 0x0000002d062d7207 */ /* 0x000fe20004000000 */
[----:B------:R-:W-:Y:S01]  /*14f0*/  IMAD R30, R30, c[0x0][0x190], RZ ;  /* 0x000064001e1e7a24 */ /* 0x000fe200078e02ff */
[C---:B------:R-:W-:Y:S01]  /*1500*/  SEL R47, R6.reuse, R47, !P0 ;  /* 0x0000002f062f7207 */ /* 0x040fe20004000000 */
[----:B------:R-:W-:Y:S01]  /*1510*/  IMAD R31, R31, c[0x0][0x190], RZ ;  /* 0x000064001f1f7a24 */ /* 0x000fe200078e02ff */
[----:B------:R-:W-:Y:S01]  /*1520*/  SEL R44, R6, R49, !P0 ;  /* 0x00000031062c7207 */ /* 0x000fe20004000000 */
[----:B------:R-:W-:Y:S01]  /*1530*/  IMAD R36, R36, c[0x0][0x190], RZ ;  /* 0x0000640024247a24 */ /* 0x000fe200078e02ff */
[----:B------:R-:W-:Y:S01]  /*1540*/  SEL R46, R6, R51, !P0 ;  /* 0x00000033062e7207 */ /* 0x000fe20004000000 */
[----:B------:R-:W-:Y:S01]  /*1550*/  IMAD.SHL.U32 R6, R0, 0x40, RZ ;  /* 0x0000004000067824 */ /* 0x000fe200078e00ff */
[----:B------:R-:W-:Y:S01]  /*1560*/  ISETP.GE.AND P1, PT, R2, RZ, PT ;  /* 0x000000ff0200720c */ /* 0x000fe20003f26270 */
[----:B------:R-:W-:Y:S01]  /*1570*/  IMAD R37, R37, c[0x0][0x190], RZ ;  /* 0x0000640025257a24 */ /* 0x000fe200078e02ff */
[----:B------:R-:W-:Y:S01]  /*1580*/  ISETP.NE.AND P0, PT, RZ, c[0x0][0x178], PT ;  /* 0x00005e00ff007a0c */ /* 0x000fe20003f05270 */
[----:B------:R-:W-:Y:S01]  /*1590*/  IMAD R38, R38, c[0x0][0x190], RZ ;  /* 0x0000640026267a24 */ /* 0x000fe200078e02ff */
[----:B------:R-:W-:Y:S01]  /*15a0*/  LOP3.LUT R56, R6, 0x1c0, RZ, 0xc0, !PT ;  /* 0x000001c006387812 */ /* 0x000fe200078ec0ff */
[----:B------:R-:W-:Y:S01]  /*15b0*/  IMAD R39, R39, c[0x0][0x190], RZ ;  /* 0x0000640027277a24 */ /* 0x000fe200078e02ff */
[----:B------:R-:W-:Y:S01]  /*15c0*/  LEA R90, P3, R28, c[0x0][0x168], 0x1 ;  /* 0x00005a001c5a7a11 */ /* 0x000fe200078608ff */
[----:B------:R-:W-:Y:S01]  /*15d0*/  IMAD R40, R40, c[0x0][0x190], RZ ;  /* 0x0000640028287a24 */ /* 0x000fe200078e02ff */
[----:B------:R-:W-:Y:S01]  /*15e0*/  LOP3.LUT R56, R56, 0x30, R7, 0xf8, !PT ;  /* 0x0000003038387812 */ /* 0x000fe200078ef807 */
[----:B------:R-:W-:Y:S01]  /*15f0*/  IMAD R41, R41, c[0x0][0x190], RZ ;  /* 0x0000640029297a24 */ /* 0x000fe200078e02ff */
[----:B------:R-:W-:Y:S01]  /*1600*/  LEA R86, P4, R29, c[0x0][0x168], 0x1 ;  /* 0x00005a001d567a11 */ /* 0x000fe200078808ff */
[----:B------:R-:W-:Y:S01]  /*1610*/  IMAD R42, R42, c[0x0][0x190], RZ ;  /* 0x000064002a2a7a24 */ /* 0x000fe200078e02ff */
[----:B------:R-:W-:Y:S01]  /*1620*/  LOP3.LUT R60, R56, 0x30, R5, 0x78, !PT ;  /* 0x00000030383c7812 */ /* 0x000fe200078e7805 */
[----:B------:R-:W-:Y:S01]  /*1630*/  @!P1 IMAD.MOV R58, RZ, RZ, -R58 ;  /* 0x000000ffff3a9224 */ /* 0x000fe200078e0a3a */
[----:B------:R-:W-:Y:S01]  /*1640*/  LEA.HI.X.SX32 R91, R28, c[0x0][0x16c], 0x1, P3 ;  /* 0x00005b001c5b7a11 */ /* 0x000fe200018f0eff */
[----:B------:R-:W-:Y:S01]  /*1650*/  IMAD R43, R43, c[0x0][0x190], RZ ;  /* 0x000064002b2b7a24 */ /* 0x000fe200078e02ff */
[----:B------:R-:W-:Y:S01]  /*1660*/  @!P0 LOP3.LUT R58, RZ, c[0x0][0x178], RZ, 0x33, !PT ;  /* 0x00005e00ff3a8a12 */ /* 0x000fe200078e33ff */
[----:B------:R-:W-:Y:S01]  /*1670*/  IMAD R45, R45, c[0x0][0x190], RZ ;  /* 0x000064002d2d7a24 */ /* 0x000fe200078e02ff */
[----:B------:R-:W-:Y:S01]  /*1680*/  LEA.HI.X.SX32 R87, R29, c[0x0][0x16c], 0x1, P4 ;  /* 0x00005b001d577a11 */ /* 0x000fe200020f0eff */
[----:B------:R-:W-:Y:S01]  /*1690*/  IMAD R47, R47, c[0x0][0x190], RZ ;  /* 0x000064002f2f7a24 */ /* 0x000fe200078e02ff */
[----:B------:R-:W-:Y:S01]  /*16a0*/  LEA R82, P5, R30, c[0x0][0x168], 0x1 ;  /* 0x00005a001e527a11 */ /* 0x000fe200078a08ff */
[----:B------:R-:W-:Y:S01]  /*16b0*/  IMAD R58, R58, c[0x0][0x184], RZ ;  /* 0x000061003a3a7a24 */ /* 0x000fe200078e02ff */
[----:B------:R-:W-:Y:S01]  /*16c0*/  LEA R84, P6, R31, c[0x0][0x168], 0x1 ;  /* 0x00005a001f547a11 */ /* 0x000fe200078c08ff */
[----:B------:R-:W-:Y:S01]  /*16d0*/  IMAD R44, R44, c[0x0][0x190], RZ ;  /* 0x000064002c2c7a24 */ /* 0x000fe200078e02ff */
[----:B------:R-:W-:Y:S01]  /*16e0*/  LEA R88, P0, R36, c[0x0][0x168], 0x1 ;  /* 0x00005a0024587a11 */ /* 0x000fe200078008ff */
[----:B------:R-:W-:Y:S01]  /*16f0*/  IMAD R46, R46, c[0x0][0x190], RZ ;  /* 0x000064002e2e7a24 */ /* 0x000fe200078e02ff */
[C---:B------:R-:W-:Y:S01]  /*1700*/  LEA R64, P2, R58.reuse, c[0x0][0x160], 0x1 ;  /* 0x000058003a407a11 */ /* 0x040fe200078408ff */
[----:B------:R-:W-:Y:S01]  /*1710*/  IMAD R57, R3, 0x10, R60 ;  /* 0x0000001003397824 */ /* 0x000fe200078e023c */
[----:B------:R-:W-:Y:S01]  /*1720*/  LEA R76, P1, R37, c[0x0][0x168], 0x1 ;  /* 0x00005a00254c7a11 */ /* 0x000fe200078208ff */
[----:B------:R-:W-:Y:S01]  /*1730*/  IMAD.MOV.U32 R19, RZ, RZ, c[0x0][0x18c] ;  /* 0x00006300ff137624 */ /* 0x000fe200078e00ff */
[----:B------:R-:W-:Y:S01]  /*1740*/  LEA.HI.X.SX32 R65, R58, c[0x0][0x164], 0x1, P2 ;  /* 0x000059003a417a11 */ /* 0x000fe200010f0eff */
[----:B------:R-:W-:Y:S01]  /*1750*/  IMAD.MOV.U32 R20, RZ, RZ, c[0x0][0x188] ;  /* 0x00006200ff147624 */ /* 0x000fe200078e00ff */
[----:B------:R-:W-:Y:S01]  /*1760*/  LEA R72, P2, R38, c[0x0][0x168], 0x1 ;  /* 0x00005a0026487a11 */ /* 0x000fe200078408ff */
[----:B------:R-:W-:Y:S01]  /*1770*/  IMAD R18, R4, c[0x0][0x188], RZ ;  /* 0x0000620004127a24 */ /* 0x000fe200078e02ff */
[----:B------:R-:W-:Y:S01]  /*1780*/  LEA R74, P3, R39, c[0x0][0x168], 0x1 ;  /* 0x00005a00274a7a11 */ /* 0x000fe200078608ff */
[----:B------:R-:W-:Y:S01]  /*1790*/  CS2R R48, SRZ ;  /* 0x0000000000307805 */ /* 0x000fe2000001ff00 */
[----:B------:R-:W-:Y:S01]  /*17a0*/  LEA R78, P4, R40, c[0x0][0x168], 0x1 ;  /* 0x00005a00284e7a11 */ /* 0x000fe200078808ff */
[----:B------:R-:W-:Y:S01]  /*17b0*/  CS2R R50, SRZ ;  /* 0x0000000000327805 */ /* 0x000fe2000001ff00 */
[C---:B------:R-:W-:Y:S01]  /*17c0*/  LOP3.LUT R11, R4.reuse, 0x8, RZ, 0xfc, !PT ;  /* 0x00000008040b7812 */ /* 0x040fe200078efcff */
[----:B------:R-:W-:Y:S01]  /*17d0*/  CS2R R32, SRZ ;  /* 0x0000000000207805 */ /* 0x000fe2000001ff00 */
[C---:B------:R-:W-:Y:S01]  /*17e0*/  LOP3.LUT R13, R4.reuse, 0x10, RZ, 0xfc, !PT ;  /* 0x00000010040d7812 */ /* 0x040fe200078efcff */
[----:B------:R-:W-:Y:S01]  /*17f0*/  CS2R R34, SRZ ;  /* 0x0000000000227805 */ /* 0x000fe2000001ff00 */
[C---:B------:R-:W-:Y:S01]  /*1800*/  LOP3.LUT R15, R4.reuse, 0x18, RZ, 0xfc, !PT ;  /* 0x00000018040f7812 */ /* 0x040fe200078efcff */
[----:B------:R-:W-:Y:S01]  /*1810*/  IMAD.SHL.U32 R19, R19, 0x20, RZ ;  /* 0x0000002013137824 */ /* 0x000fe200078e00ff */
[----:B------:R-:W-:Y:S01]  /*1820*/  LOP3.LUT R16, R4, 0x1c, RZ, 0xfc, !PT ;  /* 0x0000001c04107812 */ /* 0x000fe200078efcff */
[----:B------:R-:W-:Y:S01]  /*1830*/  IMAD.SHL.U32 R20, R20, 0x20, RZ ;  /* 0x0000002014147824 */ /* 0x000fe200078e00ff */
[----:B------:R-:W-:Y:S01]  /*1840*/  LOP3.LUT R17, R0, 0x1f, RZ, 0xc0, !PT ;  /* 0x0000001f00117812 */ /* 0x000fe200078ec0ff */
[----:B------:R-:W-:Y:S01]  /*1850*/  IMAD R24, R15, c[0x0][0x188], RZ ;  /* 0x000062000f187a24 */ /* 0x000fe200078e02ff */
[----:B------:R-:W-:Y:S01]  /*1860*/  LEA.HI.X.SX32 R83, R30, c[0x0][0x16c], 0x1, P5 ;  /* 0x00005b001e537a11 */ /* 0x000fe200028f0eff */
        /* <DEDUP_REMOVED lines=13> */
[----:B------:R-:W-:-:S02]  /*1940*/  LOP3.LUT R22, R5, 0x7e, RZ, 0xc0, !PT ;  /* 0x0000007e05167812 */ /* 0x000fc400078ec0ff */
[----:B------:R-:W-:Y:S02]  /*1950*/  LEA R60, P5, R41, c[0x0][0x168], 0x1 ;  /* 0x00005a00293c7a11 */ /* 0x000fe400078a08ff */
[----:B------:R-:W-:Y:S02]  /*1960*/  LEA R58, P6, R42, c[0x0][0x168], 0x1 ;  /* 0x00005a002a3a7a11 */ /* 0x000fe400078c08ff */
[----:B------:R-:W-:Y:S02]  /*1970*/  LEA R66, P0, R43, c[0x0][0x168], 0x1 ;  /* 0x00005a002b427a11 */ /* 0x000fe400078008ff */
[----:B------:R-:W-:Y:S02]  /*1980*/  LEA R80, P1, R45, c[0x0][0x168], 0x1 ;  /* 0x00005a002d507a11 */ /* 0x000fe400078208ff */
[----:B------:R-:W-:Y:S02]  /*1990*/  LEA R62, P2, R47, c[0x0][0x168], 0x1 ;  /* 0x00005a002f3e7a11 */ /* 0x000fe400078408ff */
[----:B------:R-:W-:-:S02]  /*19a0*/  LEA R70, P3, R44, c[0x0][0x168], 0x1 ;  /* 0x00005a002c467a11 */ /* 0x000fc400078608ff */
[----:B------:R-:W-:Y:S02]  /*19b0*/  LEA R68, P4, R46, c[0x0][0x168], 0x1 ;  /* 0x00005a002e447a11 */ /* 0x000fe400078808ff */
[----:B------:R-:W-:Y:S02]  /*19c0*/  SHF.R.S32.HI R92, RZ, 0x5, R92 ;  /* 0x00000005ff5c7819 */ /* 0x000fe4000001145c */
[C---:B------:R-:W-:Y:S02]  /*19d0*/  LOP3.LUT R54, R22.reuse, 0x10, RZ, 0x3c, !PT ;  /* 0x0000001016367812 */ /* 0x040fe400078e3cff */
[C---:B------:R-:W-:Y:S02]  /*19e0*/  LOP3.LUT R55, R22.reuse, 0x20, RZ, 0x3c, !PT ;  /* 0x0000002016377812 */ /* 0x040fe400078e3cff */
[----:B------:R-:W-:Y:S02]  /*19f0*/  LOP3.LUT R56, R22, 0x30, RZ, 0x3c, !PT ;  /* 0x0000003016387812 */ /* 0x000fe400078e3cff */
[----:B------:R-:W-:-:S02]  /*1a00*/  LEA.HI.X.SX32 R61, R41, c[0x0][0x16c], 0x1, P5 ;  /* 0x00005b00293d7a11 */ /* 0x000fc400028f0eff */
[----:B------:R-:W-:Y:S02]  /*1a10*/  LEA.HI.X.SX32 R59, R42, c[0x0][0x16c], 0x1, P6 ;  /* 0x00005b002a3b7a11 */ /* 0x000fe400030f0eff */
[----:B------:R-:W-:Y:S02]  /*1a20*/  LEA.HI.X.SX32 R67, R43, c[0x0][0x16c], 0x1, P0 ;  /* 0x00005b002b437a11 */ /* 0x000fe400000f0eff */
[----:B------:R-:W-:Y:S02]  /*1a30*/  LEA.HI.X.SX32 R81, R45, c[0x0][0x16c], 0x1, P1 ;  /* 0x00005b002d517a11 */ /* 0x000fe400008f0eff */
[----:B------:R-:W-:Y:S02]  /*1a40*/  LEA.HI.X.SX32 R63, R47, c[0x0][0x16c], 0x1, P2 ;  /* 0x00005b002f3f7a11 */ /* 0x000fe400010f0eff */
[----:B------:R-:W-:Y:S02]  /*1a50*/  LEA.HI.X.SX32 R71, R44, c[0x0][0x16c], 0x1, P3 ;  /* 0x00005b002c477a11 */ /* 0x000fe400018f0eff */
[----:B------:R-:W-:-:S02]  /*1a60*/  LEA.HI.X.SX32 R69, R46, c[0x0][0x16c], 0x1, P4 ;  /* 0x00005b002e457a11 */ /* 0x000fc400020f0eff */
.L_x_1:
[----:B------:R-:W-:Y:S01]  /*1a70*/  ISETP.GE.AND P0, PT, R4, UR4, PT ;  /* 0x0000000404007c0c */ /* 0x000fe2000bf06270 */
[----:B------:R-:W-:Y:S01]  /*1a80*/  IMAD.WIDE R30, R18, 0x2, R64 ;  /* 0x00000002121e7825 */ /* 0x000fe200078e0240 */
[----:B------:R-:W-:-:S02]  /*1a90*/  ISETP.GE.AND P1, PT, R10, UR4, PT ;  /* 0x000000040a007c0c */ /* 0x000fc4000bf26270 */
[----:B------:R-:W-:Y:S02]  /*1aa0*/  ISETP.GE.AND P2, PT, R11, UR4, PT ;  /* 0x000000040b007c0c */ /* 0x000fe4000bf46270 */
[----:B------:R-:W-:Y:S01]  /*1ab0*/  ISETP.GE.AND P3, PT, R12, UR4, PT ;  /* 0x000000040c007c0c */ /* 0x000fe2000bf66270 */
[----:B------:R-:W-:Y:S01]  /*1ac0*/  IMAD.WIDE R28, R53, 0x2, R64 ;  /* 0x00000002351c7825 */ /* 0x000fe200078e0240 */
[----:B------:R-:W-:Y:S02]  /*1ad0*/  PRMT R109, RZ, 0x7610, R109 ;  /* 0x00007610ff6d7816 */ /* 0x000fe4000000006d */
[----:B------:R-:W-:Y:S01]  /*1ae0*/  PRMT R101, RZ, 0x7610, R101 ;  /* 0x00007610ff657816 */ /* 0x000fe20000000065 */
[----:B------:R-:W-:Y:S01]  /*1af0*/  IMAD.WIDE R36, R52, 0x2, R64 ;  /* 0x0000000234247825 */ /* 0x000fe200078e0240 */
[----:B------:R-:W-:Y:S02]  /*1b00*/  PRMT R107, RZ, 0x7610, R107 ;  /* 0x00007610ff6b7816 */ /* 0x000fe4000000006b */
[----:B------:R-:W-:Y:S01]  /*1b10*/  PRMT R99, RZ, 0x7610, R99 ;  /* 0x00007610ff637816 */ /* 0x000fe20000000063 */
[----:B------:R-:W-:Y:S01]  /*1b20*/  IMAD.WIDE R42, R27, 0x2, R64 ;  /* 0x000000021b2a7825 */ /* 0x000fe200078e0240 */
[----:B------:R0:W2:Y:S01]  /*1b30*/  @!P0 LDG.E.U16 R109, [R30.64] ;  /* 0x000000061e6d8981 */ /* 0x0000a2000c1e1500 */
[----:B------:R-:W-:-:S03]  /*1b40*/  ISETP.GE.AND P0, PT, R13, UR4, PT ;  /* 0x000000040d007c0c */ /* 0x000fc6000bf06270 */
[----:B------:R1:W3:Y:S01]  /*1b50*/  @!P1 LDG.E.U16 R101, [R28.64] ;  /* 0x000000061c659981 */ /* 0x0002e2000c1e1500 */
[----:B------:R-:W-:-:S03]  /*1b60*/  ISETP.GE.AND P1, PT, R14, UR4, PT ;  /* 0x000000040e007c0c */ /* 0x000fc6000bf26270 */
[----:B------:R4:W5:Y:S01]  /*1b70*/  @!P2 LDG.E.U16 R107, [R36.64] ;  /* 0x00000006246ba981 */ /* 0x000962000c1e1500 */
[----:B------:R-:W-:-:S03]  /*1b80*/  ISETP.GE.AND P2, PT, R15, UR4, PT ;  /* 0x000000040f007c0c */ /* 0x000fc6000bf46270 */
[----:B------:R0:W3:Y:S01]  /*1b90*/  @!P3 LDG.E.U16 R99, [R42.64] ;  /* 0x000000062a63b981 */ /* 0x0000e2000c1e1500 */
[----:B------:R-:W-:Y:S01]  /*1ba0*/  ISETP.GE.AND P3, PT, R16, UR4, PT ;  /* 0x0000000410007c0c */ /* 0x000fe2000bf66270 */
[----:B------:R-:W-:Y:S01]  /*1bb0*/  IMAD.WIDE R38, R26, 0x2, R64 ;  /* 0x000000021a267825 */ /* 0x000fe200078e0240 */
[----:B------:R-:W-:Y:S02]  /*1bc0*/  PRMT R105, RZ, 0x7610, R105 ;  /* 0x00007610ff697816 */ /* 0x000fe40000000069 */
[----:B------:R-:W-:Y:S01]  /*1bd0*/  PRMT R97, RZ, 0x7610, R97 ;  /* 0x00007610ff617816 */ /* 0x000fe20000000061 */
[----:B------:R-:W-:Y:S01]  /*1be0*/  IMAD.WIDE R40, R25, 0x2, R64 ;  /* 0x0000000219287825 */ /* 0x000fe200078e0240 */
[----:B------:R-:W-:Y:S02]  /*1bf0*/  PRMT R103, RZ, 0x7610, R103 ;  /* 0x00007610ff677816 */ /* 0x000fe40000000067 */
[----:B------:R-:W-:Y:S01]  /*1c00*/  PRMT R95, RZ, 0x7610, R95 ;  /* 0x00007610ff5f7816 */ /* 0x000fe2000000005f */
[----:B0-----:R-:W-:Y:S01]  /*1c10*/  IMAD.WIDE R30, R24, 0x2, R64 ;  /* 0x00000002181e7825 */ /* 0x001fe200078e0240 */
[----:B------:R0:W3:Y:S01]  /*1c20*/  @!P0 LDG.E.U16 R105, [R38.64] ;  /* 0x0000000626698981 */ /* 0x0000e2000c1e1500 */
[----:B------:R-:W-:-:S02]  /*1c30*/  ISETP.GE.AND P4, PT, R17, UR4, PT ;  /* 0x0000000411007c0c */ /* 0x000fc4000bf86270 */
[----:B-1----:R-:W-:Y:S01]  /*1c40*/  IMAD.WIDE R28, R23, 0x2, R64 ;  /* 0x00000002171c7825 */ /* 0x002fe200078e0240 */
[----:B------:R1:W3:Y:S04]  /*1c50*/  @!P1 LDG.E.U16 R97, [R40.64] ;  /* 0x0000000628619981 */ /* 0x0002e8000c1e1500 */
[----:B------:R0:W3:Y:S04]  /*1c60*/  @!P2 LDG.E.U16 R103, [R30.64] ;  /* 0x000000061e67a981 */ /* 0x0000e8000c1e1500 */
[----:B------:R0:W3:Y:S04]  /*1c70*/  @!P3 LDG.E.U16 R95, [R28.64] ;  /* 0x000000061c5fb981 */ /* 0x0000e8000c1e1500 */
[----:B------:R-:W-:Y:S01]  /*1c80*/  BAR.SYNC.DEFER_BLOCKING 0x0 ;  /* 0x0000000000007b1d */ /* 0x000fe20000010000 */
[----:B------:R-:W-:Y:S01]  /*1c90*/  PRMT R93, RZ, 0x7610, R93 ;  /* 0x00007610ff5d7816 */ /* 0x000fe2000000005d */
[----:B----4-:R-:W-:Y:S01]  /*1ca0*/  IMAD.WIDE R36, R21, 0x2, R68 ;  /* 0x0000000215247825 */ /* 0x010fe200078e0244 */
[----:B------:R-:W-:-:S02]  /*1cb0*/  PRMT R43, RZ, 0x7610, R43 ;  /* 0x00007610ff2b7816 */ /* 0x000fc4000000002b */
[----:B------:R-:W-:Y:S01]  /*1cc0*/  PRMT R45, RZ, 0x7610, R45 ;  /* 0x00007610ff2d7816 */ /* 0x000fe2000000002d */
[C---:B0-----:R-:W-:Y:S01]  /*1cd0*/  IMAD.WIDE R38, R21.reuse, 0x2, R58 ;  /* 0x0000000215267825 */ /* 0x041fe200078e023a */
[----:B------:R-:W-:Y:S02]  /*1ce0*/  PRMT R44, RZ, 0x7610, R44 ;  /* 0x00007610ff2c7816 */ /* 0x000fe4000000002c */
[----:B------:R-:W-:Y:S01]  /*1cf0*/  PRMT R47, RZ, 0x7610, R47 ;  /* 0x00007610ff2f7816 */ /* 0x000fe2000000002f */
[----:B------:R-:W-:Y:S01]  /*1d00*/  IMAD.WIDE R28, R21, 0x2, R70 ;  /* 0x00000002151c7825 */ /* 0x000fe200078e0246 */
[----:B------:R-:W-:-:S03]  /*1d10*/  PRMT R94, RZ, 0x7610, R94 ;  /* 0x00007610ff5e7816 */ /* 0x000fc6000000005e */
[----:B------:R-:W-:-:S04]  /*1d20*/  IMAD.WIDE R30, R21, 0x2, R62 ;  /* 0x00000002151e7825 */ /* 0x000fc800078e023e */
[C---:B-1----:R-:W-:Y:S01]  /*1d30*/  IMAD.WIDE R40, R21.reuse, 0x2, R60 ;  /* 0x0000000215287825 */ /* 0x042fe200078e023c */
[----:B------:R-:W-:Y:S01]  /*1d40*/  PRMT R115, RZ, 0x7610, R115 ;  /* 0x00007610ff737816 */ /* 0x000fe20000000073 */
[----:B------:R0:W4:Y:S01]  /*1d50*/  @!P4 LDG.E.U16 R93, [R36.64] ;  /* 0x00000006245dc981 */ /* 0x000122000c1e1500 */
[----:B------:R-:W-:Y:S02]  /*1d60*/  PRMT R117, RZ, 0x7610, R117 ;  /* 0x00007610ff757816 */ /* 0x000fe40000000075 */
[----:B------:R-:W-:Y:S01]  /*1d70*/  PRMT R113, RZ, 0x7610, R113 ;  /* 0x00007610ff717816 */ /* 0x000fe20000000071 */
[----:B------:R1:W4:Y:S01]  /*1d80*/  @!P4 LDG.E.U16 R43, [R38.64] ;  /* 0x00000006262bc981 */ /* 0x000322000c1e1500 */
[----:B------:R-:W-:Y:S02]  /*1d90*/  PRMT R96, RZ, 0x7610, R96 ;  /* 0x00007610ff607816 */ /* 0x000fe40000000060 */
[----:B------:R-:W-:Y:S01]  /*1da0*/  PRMT R111, RZ, 0x7610, R111 ;  /* 0x00007610ff6f7816 */ /* 0x000fe2000000006f */
[----:B------:R1:W4:Y:S01]  /*1db0*/  @!P4 LDG.E.U16 R45, [R28.64] ;  /* 0x000000061c2dc981 */ /* 0x000322000c1e1500 */
[----:B0-----:R-:W-:-:S03]  /*1dc0*/  IMAD.WIDE R36, R21, 0x2, R66 ;  /* 0x0000000215247825 */ /* 0x001fc600078e0242 */
[----:B------:R0:W4:Y:S01]  /*1dd0*/  @!P4 LDG.E.U16 R44, [R30.64] ;  /* 0x000000061e2cc981 */ /* 0x000122000c1e1500 */
[----:B-1----:R-:W-:-:S03]  /*1de0*/  IMAD.WIDE R38, R21, 0x2, R84 ;  /* 0x0000000215267825 */ /* 0x002fc600078e0254 */
[----:B------:R1:W4:Y:S01]  /*1df0*/  @!P4 LDG.E.U16 R47, [R36.64] ;  /* 0x00000006242fc981 */ /* 0x000322000c1e1500 */
[----:B------:R-:W-:-:S03]  /*1e00*/  IMAD.WIDE R28, R21, 0x2, R74 ;  /* 0x00000002151c7825 */ /* 0x000fc600078e024a */
[----:B------:R1:W4:Y:S01]  /*1e10*/  @!P4 LDG.E.U16 R94, [R40.64] ;  /* 0x00000006285ec981 */ /* 0x000322000c1e1500 */
[C---:B0-----:R-:W-:Y:S01]  /*1e20*/  IMAD.WIDE R30, R21.reuse, 0x2, R72 ;  /* 0x00000002151e7825 */ /* 0x041fe200078e0248 */
[----:B------:R-:W-:Y:S02]  /*1e30*/  PRMT R98, RZ, 0x7610, R98 ;  /* 0x00007610ff627816 */ /* 0x000fe40000000062 */
[----:B------:R0:W4:Y:S01]  /*1e40*/  @!P4 LDG.E.U16 R115, [R38.64] ;  /* 0x000000062673c981 */ /* 0x000122000c1e1500 */
[C---:B-1----:R-:W-:Y:S01]  /*1e50*/  IMAD.WIDE R36, R21.reuse, 0x2, R76 ;  /* 0x0000000215247825 */ /* 0x042fe200078e024c */
[----:B------:R-:W-:Y:S02]  /*1e60*/  PRMT R119, RZ, 0x7610, R119 ;  /* 0x00007610ff777816 */ /* 0x000fe40000000077 */
[----:B------:R1:W4:Y:S01]  /*1e70*/  @!P4 LDG.E.U16 R117, [R28.64] ;  /* 0x000000061c75c981 */ /* 0x000322000c1e1500 */
[----:B------:R-:W-:Y:S01]  /*1e80*/  IMAD.WIDE R40, R21, 0x2, R82 ;  /* 0x0000000215287825 */ /* 0x000fe200078e0252 */
[----:B------:R-:W-:-:S02]  /*1e90*/  PRMT R121, RZ, 0x7610, R121 ;  /* 0x00007610ff797816 */ /* 0x000fc40000000079 */
[----:B------:R1:W4:Y:S01]  /*1ea0*/  @!P4 LDG.E.U16 R113, [R30.64] ;  /* 0x000000061e71c981 */ /* 0x000322000c1e1500 */
[----:B------:R-:W-:Y:S01]  /*1eb0*/  PRMT R123, RZ, 0x7610, R123 ;  /* 0x00007610ff7b7816 */ /* 0x000fe2000000007b */
[C---:B0-----:R-:W-:Y:S01]  /*1ec0*/  IMAD.WIDE R38, R21.reuse, 0x2, R86 ;  /* 0x0000000215267825 */ /* 0x041fe200078e0256 */
[----:B------:R-:W-:Y:S01]  /*1ed0*/  PRMT R125, RZ, 0x7610, R125 ;  /* 0x00007610ff7d7816 */ /* 0x000fe2000000007d */
[----:B------:R0:W4:Y:S02]  /*1ee0*/  @!P4 LDG.E.U16 R96, [R36.64] ;  /* 0x000000062460c981 */ /* 0x000124000c1e1500 */
[C---:B-1----:R-:W-:Y:S02]  /*1ef0*/  IMAD.WIDE R28, R21.reuse, 0x2, R80 ;  /* 0x00000002151c7825 */ /* 0x042fe400078e0250 */
[----:B------:R1:W4:Y:S02]  /*1f00*/  @!P4 LDG.E.U16 R111, [R40.64] ;  /* 0x00000006286fc981 */ /* 0x000324000c1e1500 */
[----:B------:R-:W-:-:S02]  /*1f10*/  IMAD.WIDE R30, R21, 0x2, R78 ;  /* 0x00000002151e7825 */ /* 0x000fc400078e024e */
[----:B------:R-:W4:Y:S02]  /*1f20*/  @!P4 LDG.E.U16 R98, [R38.64] ;  /* 0x000000062662c981 */ /* 0x000f24000c1e1500 */
[C---:B0-----:R-:W-:Y:S02]  /*1f30*/  IMAD.WIDE R36, R21.reuse, 0x2, R88 ;  /* 0x0000000215247825 */ /* 0x041fe400078e0258 */
[----:B------:R-:W4:Y:S02]  /*1f40*/  @!P4 LDG.E.U16 R119, [R28.64] ;  /* 0x000000061c77c981 */ /* 0x000f24000c1e1500 */
[----:B-1----:R-:W-:Y:S02]  /*1f50*/  IMAD.WIDE R40, R21, 0x2, R90 ;  /* 0x0000000215287825 */ /* 0x002fe400078e025a */
[----:B------:R-:W4:Y:S04]  /*1f60*/  @!P4 LDG.E.U16 R121, [R30.64] ;  /* 0x000000061e79c981 */ /* 0x000f28000c1e1500 */
[----:B------:R-:W4:Y:S04]  /*1f70*/  @!P4 LDG.E.U16 R123, [R36.64] ;  /* 0x00000006247bc981 */ /* 0x000f28000c1e1500 */
[----:B------:R-:W4:Y:S01]  /*1f80*/  @!P4 LDG.E.U16 R125, [R40.64] ;  /* 0x00000006287dc981 */ /* 0x000f22000c1e1500 */
[----:B------:R-:W-:-:S04]  /*1f90*/  IADD3 R92, R92, -0x1, RZ ;  /* 0xffffffff5c5c7810 */ /* 0x000fc80007ffe0ff */
[----:B------:R-:W-:Y:S01]  /*1fa0*/  ISETP.NE.U32.AND P0, PT, R92, RZ, PT ;  /* 0x000000ff5c00720c */ /* 0x000fe20003f05070 */
[----:B------:R-:W-:Y:S01]  /*1fb0*/  UIADD3 UR4, UR4, -0x20, URZ ;  /* 0xffffffe004047890 */ /* 0x000fe2000fffe03f */
[----:B------:R-:W-:-:S04]  /*1fc0*/  IMAD.WIDE R90, R19, 0x2, R90 ;  /* 0x00000002135a7825 */ /* 0x000fc800078e025a */
        /* <DEDUP_REMOVED lines=15> */
[----:B------:R-:W-:Y:S01]  /*20c0*/  IMAD.WIDE R64, R20, 0x2, R64 ;  /* 0x0000000214407825 */ /* 0x000fe200078e0240 */
[----:B--2---:R-:W-:Y:S04]  /*20d0*/  STS.U16 [R22+0x800], R109 ;  /* 0x0008006d16007388 */ /* 0x004fe80000000400 */
[----:B-----5:R-:W-:Y:S04]  /*20e0*/  STS.U16 [R22+0x900], R107 ;  /* 0x0009006b16007388 */ /* 0x020fe80000000400 */
[----:B---3--:R-:W-:Y:S04]  /*20f0*/  STS.U16 [R22+0xa00], R105 ;  /* 0x000a006916007388 */ /* 0x008fe80000000400 */
[----:B------:R-:W-:Y:S04]  /*2100*/  STS.U16 [R22+0xb00], R103 ;  /* 0x000b006716007388 */ /* 0x000fe80000000400 */
[----:B------:R-:W-:Y:S04]  /*2110*/  STS.U16 [R54+0x880], R101 ;  /* 0x0008806536007388 */ /* 0x000fe80000000400 */
[----:B------:R-:W-:Y:S04]  /*2120*/  STS.U16 [R54+0x980], R99 ;  /* 0x0009806336007388 */ /* 0x000fe80000000400 */
[----:B------:R-:W-:Y:S04]  /*2130*/  STS.U16 [R54+0xa80], R97 ;  /* 0x000a806136007388 */ /* 0x000fe80000000400 */
[----:B------:R-:W-:Y:S04]  /*2140*/  STS.U16 [R54+0xb80], R95 ;  /* 0x000b805f36007388 */ /* 0x000fe80000000400 */
[----:B----4-:R-:W-:Y:S04]  /*2150*/  STS.U16 [R22], R93 ;  /* 0x0000005d16007388 */ /* 0x010fe80000000400 */
[----:B------:R-:W-:Y:S04]  /*2160*/  STS.U16 [R22+0x200], R47 ;  /* 0x0002002f16007388 */ /* 0x000fe80000000400 */
        /* <DEDUP_REMOVED lines=14> */
[----:B------:R-:W-:Y:S06]  /*2250*/  BAR.SYNC.DEFER_BLOCKING 0x0 ;  /* 0x0000000000007b1d */ /* 0x000fec0000010000 */
[----:B------:R-:W-:Y:S04]  /*2260*/  LDSM.16.MT88.4 R40, [R8+0x800] ;  /* 0x000800000828783b */ /* 0x000fe80000004200 */
[----:B------:R-:W0:Y:S04]  /*2270*/  LDSM.16.M88.4 R28, [R57] ;  /* 0x00000000391c783b */ /* 0x000e280000000200 */
[----:B------:R-:W1:Y:S04]  /*2280*/  LDSM.16.M88.4 R44, [R57+0x400] ;  /* 0x00040000392c783b */ /* 0x000e680000000200 */
[----:B------:R-:W2:Y:S01]  /*2290*/  LDSM.16.MT88.4 R36, [R8+0xa00] ;  /* 0x000a00000824783b */ /* 0x000ea20000004200 */
[C---:B0-----:R-:W-:Y:S08]  /*22a0*/  HMMA.16816.F32 R48, R40.reuse, R28, R48 ;  /* 0x0000001c2830723c */ /* 0x041ff00000001830 */
[----:B-1----:R-:W-:Y:S11]  /*22b0*/  HMMA.16816.F32 R32, R40, R44, R32 ;  /* 0x0000002c2820723c */ /* 0x002ff60000001820 */
[----:B------:R-:W-:Y:S05]  /*22c0*/  @!UPT UIADD3 URZ, URZ, URZ, URZ ;  /* 0x0000003f3f3ff290 */ /* 0x000fea000fffe03f */
[C---:B--2---:R-:W-:Y:S08]  /*22d0*/  HMMA.16816.F32 R48, R36.reuse, R30, R48 ;  /* 0x0000001e2430723c */ /* 0x044ff00000001830 */
[----:B------:R-:W-:Y:S01]  /*22e0*/  HMMA.16816.F32 R32, R36, R46, R32 ;  /* 0x0000002e2420723c */ /* 0x000fe20000001820 */
[----:B------:R-:W-:Y:S07]  /*22f0*/  @P0 BRA `(.L_x_1) ;  /* 0xfffff77000000947 */ /* 0x000fee000383ffff */
[----:B------:R-:W-:-:S15]  /*2300*/  NOP ;  /* 0x0000000000007918 */ /* 0x000fde0000000000 */
[----:B------:R-:W-:-:S01]  /*2310*/  NOP ;  /* 0x0000000000007918 */ /* 0x000fc20000000000 */
[----:B------:R-:W-:Y:S02]  /*2320*/  F2FP.PACK_AB R35, R35, R51 ;  /* 0x000000332323723e */ /* 0x000fe400000000ff */
[----:B------:R-:W-:-:S02]  /*2330*/  F2FP.PACK_AB R34, R34, R50 ;  /* 0x000000322222723e */ /* 0x000fc400000000ff */
[----:B------:R-:W-:Y:S02]  /*2340*/  F2FP.PACK_AB R33, R33, R49 ;  /* 0x000000312121723e */ /* 0x000fe400000000ff */
[----:B------:R-:W-:-:S07]  /*2350*/  F2FP.PACK_AB R32, R32, R48 ;  /* 0x000000302020723e */ /* 0x000fce00000000ff */
.L_x_0:
[----:B------:R-:W-:Y:S01]  /*2360*/  BAR.SYNC.DEFER_BLOCKING 0x0 ;  /* 0x0000000000007b1d */ /* 0x000fe20000010000 */
[----:B------:R-:W-:Y:S02]  /*2370*/  SHF.R.S32.HI R8, RZ, 0x3, R0 ;  /* 0x00000003ff087819 */ /* 0x000fe40000011400 */
[----:B------:R-:W-:Y:S02]  /*2380*/  LOP3.LUT R6, R6, 0x40, RZ, 0xc0, !PT ;  /* 0x0000004006067812 */ /* 0x000fe400078ec0ff */
[----:B------:R-:W-:Y:S02]  /*2390*/  SGXT R8, R8, 0x1 ;  /* 0x000000010808781a */ /* 0x000fe40000000200 */
[----:B------:R-:W-:Y:S01]  /*23a0*/  LOP3.LUT R5, R5, 0x3c, RZ, 0xc0, !PT ;  /* 0x0000003c05057812 */ /* 0x000fe200078ec0ff */
[C---:B------:R-:W-:Y:S01]  /*23b0*/  IMAD R6, R3.reuse, 0x4, R6 ;  /* 0x0000000403067824 */ /* 0x040fe200078e0206 */
[----:B------:R-:W-:Y:S01]  /*23c0*/  LOP3.LUT R8, R8, 0x140, RZ, 0xc0, !PT ;  /* 0x0000014008087812 */ /* 0x000fe200078ec0ff */
[----:B------:R-:W-:Y:S01]  /*23d0*/  IMAD.SHL.U32 R3, R3, 0x2, RZ ;  /* 0x0000000203037824 */ /* 0x000fe200078e00ff */
[----:B------:R-:W-:-:S02]  /*23e0*/  SHF.R.S32.HI R0, RZ, 0x4, R0 ;  /* 0x00000004ff007819 */ /* 0x000fc40000011400 */
[----:B------:R-:W-:Y:S01]  /*23f0*/  LOP3.LUT R8, R8, 0x38, R7, 0xf8, !PT ;  /* 0x0000003808087812 */ /* 0x000fe200078ef807 */
[----:B------:R-:W-:Y:S01]  /*2400*/  IMAD.IADD R7, R5, 0x1, R6 ;  /* 0x0000000105077824 */ /* 0x000fe200078e0206 */
[----:B------:R-:W-:Y:S01]  /*2410*/  SGXT R0, R0, 0x1 ;  /* 0x000000010000781a */ /* 0x000fe20000000200 */
[----:B------:R-:W-:Y:S01]  /*2420*/  IMAD R5, R2, c[0x0][0x194], RZ ;  /* 0x0000650002057a24 */ /* 0x000fe200078e02ff */
[----:B------:R-:W-:Y:S02]  /*2430*/  LOP3.LUT R3, R8, R3, RZ, 0x3c, !PT ;  /* 0x0000000308037212 */ /* 0x000fe400078e3cff */
[C---:B------:R-:W-:Y:S02]  /*2440*/  LOP3.LUT R6, R7.reuse, 0x4, RZ, 0x3c, !PT ;  /* 0x0000000407067812 */ /* 0x040fe400078e3cff */
[C---:B------:R-:W-:Y:S02]  /*2450*/  LOP3.LUT R11, R7.reuse, 0x40, RZ, 0x3c, !PT ;  /* 0x00000040070b7812 */ /* 0x040fe400078e3cff */
[----:B------:R-:W-:Y:S01]  /*2460*/  LOP3.LUT R8, R7, 0x44, RZ, 0x3c, !PT ;  /* 0x0000004407087812 */ /* 0x000fe200078e3cff */
[----:B------:R0:W-:Y:S01]  /*2470*/  STS [R7], R32 ;  /* 0x0000002007007388 */ /* 0x0001e20000000800 */
[----:B------:R-:W-:-:S02]  /*2480*/  LOP3.LUT R10, R3, 0x204, R0, 0xf8, !PT ;  /* 0x00000204030a7812 */ /* 0x000fc400078ef800 */
[----:B------:R-:W-:Y:S01]  /*2490*/  ISETP.GE.AND P0, PT, R2, c[0x0][0x178], PT ;  /* 0x00005e0002007a0c */ /* 0x000fe20003f06270 */
[----:B------:R-:W-:Y:S01]  /*24a0*/  STS [R6+0x200], R33 ;  /* 0x0002002106007388 */ /* 0x000fe20000000800 */
[----:B------:R-:W-:Y:S02]  /*24b0*/  LOP3.LUT R12, R10, 0x4, RZ, 0x3c, !PT ;  /* 0x000000040a0c7812 */ /* 0x000fe400078e3cff */
[C---:B------:R-:W-:Y:S01]  /*24c0*/  LOP3.LUT R3, R9.reuse, R4, RZ, 0xfc, !PT ;  /* 0x0000000409037212 */ /* 0x040fe200078efcff */
[----:B------:R-:W-:Y:S01]  /*24d0*/  STS [R11+0x100], R34 ;  /* 0x000100220b007388 */ /* 0x000fe20000000800 */
[----:B------:R-:W-:Y:S02]  /*24e0*/  LOP3.LUT R2, R9, 0x4, R4, 0xfe, !PT ;  /* 0x0000000409027812 */ /* 0x000fe400078efe04 */
[C---:B------:R-:W-:Y:S01]  /*24f0*/  ISETP.LT.AND P1, PT, R3.reuse, c[0x0][0x17c], !P0 ;  /* 0x00005f0003007a0c */ /* 0x040fe20004721270 */
[----:B------:R1:W-:Y:S01]  /*2500*/  STS [R8+0x300], R35 ;  /* 0x0003002308007388 */ /* 0x0003e20000000800 */
[----:B------:R-:W-:-:S03]  /*2510*/  IMAD R3, R3, c[0x0][0x198], RZ ;  /* 0x0000660003037a24 */ /* 0x000fc600078e02ff */
[----:B------:R-:W-:Y:S01]  /*2520*/  BAR.SYNC.DEFER_BLOCKING 0x0 ;  /* 0x0000000000007b1d */ /* 0x000fe20000010000 */
[C---:B------:R-:W-:Y:S01]  /*2530*/  LEA R17, P2, R5.reuse, c[0x0][0x170], 0x1 ;  /* 0x00005c0005117a11 */ /* 0x040fe200078408ff */
[C---:B0-----:R-:W-:Y:S01]  /*2540*/  IMAD R7, R2.reuse, c[0x0][0x198], RZ ;  /* 0x0000660002077a24 */ /* 0x041fe200078e02ff */
[----:B------:R-:W-:Y:S02]  /*2550*/  ISETP.LT.AND P4, PT, R2, c[0x0][0x17c], !P0 ;  /* 0x00005f0002007a0c */ /* 0x000fe40004781270 */
[----:B------:R-:W-:Y:S02]  /*2560*/  LEA.HI.X.SX32 R18, R5, c[0x0][0x174], 0x1, P2 ;  /* 0x00005d0005127a11 */ /* 0x000fe400010f0eff */
[-C--:B------:R-:W-:Y:S02]  /*2570*/  LEA R2, P2, R3, R17.reuse, 0x1 ;  /* 0x0000001103027211 */ /* 0x080fe400078408ff */
[----:B-1----:R-:W-:Y:S02]  /*2580*/  LOP3.LUT R8, R9, 0xc, R4, 0xfe, !PT ;  /* 0x0000000c09087812 */ /* 0x002fe400078efe04 */
[----:B------:R-:W-:-:S02]  /*2590*/  LEA R6, P3, R7, R17, 0x1 ;  /* 0x0000001107067211 */ /* 0x000fc400078608ff */
[--C-:B------:R-:W-:Y:S02]  /*25a0*/  LOP3.LUT R5, R9, 0x10, R4.reuse, 0xfe, !PT ;  /* 0x0000001009057812 */ /* 0x100fe400078efe04 */
[-C--:B------:R-:W-:Y:S02]  /*25b0*/  LEA.HI.X.SX32 R3, R3, R18.reuse, 0x1, P2 ;  /* 0x0000001203037211 */ /* 0x080fe400010f0eff */
[C-C-:B------:R-:W-:Y:S02]  /*25c0*/  LOP3.LUT R13, R9.reuse, 0x18, R4.reuse, 0xfe, !PT ;  /* 0x00000018090d7812 */ /* 0x140fe400078efe04 */
[C-C-:B------:R-:W-:Y:S02]  /*25d0*/  LOP3.LUT R0, R9.reuse, 0x1c, R4.reuse, 0xfe, !PT ;  /* 0x0000001c09007812 */ /* 0x140fe400078efe04 */
[--C-:B------:R-:W-:Y:S01]  /*25e0*/  LOP3.LUT R11, R9, 0x14, R4.reuse, 0xfe, !PT ;  /* 0x00000014090b7812 */ /* 0x100fe200078efe04 */
[----:B------:R-:W-:Y:S01]  /*25f0*/  IMAD R15, R13, c[0x0][0x198], RZ ;  /* 0x000066000d0f7a24 */ /* 0x000fe200078e02ff */
[----:B------:R-:W-:Y:S01]  /*2600*/  LEA.HI.X.SX32 R7, R7, R18, 0x1, P3 ;  /* 0x0000001207077211 */ /* 0x000fe200018f0eff */
[----:B------:R-:W0:Y:S01]  /*2610*/  LDS R19, [R10] ;  /* 0x000000000a137984 */ /* 0x000e220000000800 */
[----:B------:R-:W-:Y:S01]  /*2620*/  LOP3.LUT R4, R9, 0x8, R4, 0xfe, !PT ;  /* 0x0000000809047812 */ /* 0x000fe200078efe04 */
[----:B------:R-:W-:Y:S01]  /*2630*/  IMAD R14, R11, c[0x0][0x198], RZ ;  /* 0x000066000b0e7a24 */ /* 0x000fe200078e02ff */
[----:B------:R-:W-:Y:S01]  /*2640*/  ISETP.LT.AND P3, PT, R5, c[0x0][0x17c], !P0 ;  /* 0x00005f0005007a0c */ /* 0x000fe20004761270 */
[----:B------:R-:W1:Y:S01]  /*2650*/  LDS R23, [R12] ;  /* 0x000000000c177984 */ /* 0x000e620000000800 */
[C---:B------:R-:W-:Y:S01]  /*2660*/  ISETP.LT.AND P5, PT, R4.reuse, c[0x0][0x17c], !P0 ;  /* 0x00005f0004007a0c */ /* 0x040fe200047a1270 */
[----:B------:R-:W-:-:S02]  /*2670*/  IMAD R9, R4, c[0x0][0x198], RZ ;  /* 0x0000660004097a24 */ /* 0x000fc400078e02ff */
[----:B------:R2:W3:Y:S01]  /*2680*/  LDS R21, [R10+0x80] ;  /* 0x000080000a157984 */ /* 0x0004e20000000800 */
[----:B------:R-:W-:Y:S02]  /*2690*/  IMAD R16, R0, c[0x0][0x198], RZ ;  /* 0x0000660000107a24 */ /* 0x000fe400078e02ff */
[----:B------:R-:W-:Y:S01]  /*26a0*/  LEA R4, P6, R9, R17, 0x1 ;  /* 0x0000001109047211 */ /* 0x000fe200078c08ff */
[----:B------:R4:W5:Y:S01]  /*26b0*/  LDS R25, [R12+0x80] ;  /* 0x000080000c197984 */ /* 0x0009620000000800 */
[C---:B--2---:R-:W-:Y:S02]  /*26c0*/  IMAD R10, R8.reuse, c[0x0][0x198], RZ ;  /* 0x00006600080a7a24 */ /* 0x044fe400078e02ff */
[----:B----4-:R-:W-:Y:S01]  /*26d0*/  IMAD R12, R5, c[0x0][0x198], RZ ;  /* 0x00006600050c7a24 */ /* 0x010fe200078e02ff */
[----:B------:R-:W-:Y:S01]  /*26e0*/  LEA.HI.X.SX32 R5, R9, R18, 0x1, P6 ;  /* 0x0000001209057211 */ /* 0x000fe200030f0eff */
[----:B0-----:R0:W-:Y:S04]  /*26f0*/  @P1 STG.E.U16 [R2.64], R19 ;  /* 0x0000001302001986 */ /* 0x0011e8000c101506 */
[----:B-1----:R1:W-:Y:S01]  /*2700*/  @P4 STG.E.U16 [R6.64], R23 ;  /* 0x0000001706004986 */ /* 0x0023e2000c101506 */
[----:B------:R-:W-:-:S02]  /*2710*/  ISETP.LT.AND P4, PT, R8, c[0x0][0x17c], !P0 ;  /* 0x00005f0008007a0c */ /* 0x000fc40004781270 */
[CC--:B------:R-:W-:Y:S01]  /*2720*/  LEA R8, P6, R14.reuse, R17.reuse, 0x1 ;  /* 0x000000110e087211 */ /* 0x0c0fe200078c08ff */
[----:B---3--:R2:W-:Y:S03]  /*2730*/  @P5 STG.E.U16 [R4.64], R21 ;  /* 0x0000001504005986 */ /* 0x0085e6000c101506 */
[----:B------:R-:W-:Y:S02]  /*2740*/  LEA.HI.X.SX32 R9, R14, R18, 0x1, P6 ;  /* 0x000000120e097211 */ /* 0x000fe400030f0eff */
[-C--:B0-----:R-:W-:Y:S02]  /*2750*/  LEA R2, P1, R10, R17.reuse, 0x1 ;  /* 0x000000110a027211 */ /* 0x081fe400078208ff */
[----:B------:R-:W-:Y:S02]  /*2760*/  PRMT R19, R19, 0x7632, R19 ;  /* 0x0000763213137816 */ /* 0x000fe40000000013 */
[----:B-1----:R-:W-:-:S02]  /*2770*/  LEA R6, P2, R12, R17, 0x1 ;  /* 0x000000110c067211 */ /* 0x002fc400078408ff */
[-C--:B------:R-:W-:Y:S02]  /*2780*/  LEA.HI.X.SX32 R3, R10, R18.reuse, 0x1, P1 ;  /* 0x000000120a037211 */ /* 0x080fe400008f0eff */
[----:B------:R-:W-:Y:S02]  /*2790*/  LEA R10, P1, R15, R17, 0x1 ;  /* 0x000000110f0a7211 */ /* 0x000fe400078208ff */
[-C--:B------:R-:W-:Y:S01]  /*27a0*/  LEA.HI.X.SX32 R7, R12, R18.reuse, 0x1, P2 ;  /* 0x000000120c077211 */ /* 0x080fe200010f0eff */
[----:B-----5:R0:W-:Y:S01]  /*27b0*/  @P4 STG.E.U16 [R2.64], R25 ;  /* 0x0000001902004986 */ /* 0x0201e2000c101506 */
[----:B------:R-:W-:Y:S02]  /*27c0*/  ISETP.LT.AND P2, PT, R11, c[0x0][0x17c], !P0 ;  /* 0x00005f000b007a0c */ /* 0x000fe40004741270 */
[----:B------:R-:W-:Y:S01]  /*27d0*/  LEA.HI.X.SX32 R11, R15, R18, 0x1, P1 ;  /* 0x000000120f0b7211 */ /* 0x000fe200008f0eff */
[----:B------:R0:W-:Y:S01]  /*27e0*/  @P3 STG.E.U16 [R6.64], R19 ;  /* 0x0000001306003986 */ /* 0x0001e2000c101506 */
[----:B------:R-:W-:-:S02]  /*27f0*/  ISETP.LT.AND P1, PT, R13, c[0x0][0x17c], !P0 ;  /* 0x00005f000d007a0c */ /* 0x000fc40004721270 */
[----:B------:R-:W-:Y:S02]  /*2800*/  ISETP.LT.AND P0, PT, R0, c[0x0][0x17c], !P0 ;  /* 0x00005f0000007a0c */ /* 0x000fe40004701270 */
[----:B------:R-:W-:Y:S02]  /*2810*/  PRMT R23, R23, 0x7632, R23 ;  /* 0x0000763217177816 */ /* 0x000fe40000000017 */
[----:B--2---:R-:W-:Y:S02]  /*2820*/  PRMT R5, R21, 0x7632, R5 ;  /* 0x0000763215057816 */ /* 0x004fe40000000005 */
[C---:B------:R-:W-:Y:S01]  /*2830*/  LEA R12, P6, R16.reuse, R17, 0x1 ;  /* 0x00000011100c7211 */ /* 0x040fe200078c08ff */
[----:B------:R0:W-:Y:S03]  /*2840*/  @P2 STG.E.U16 [R8.64], R23 ;  /* 0x0000001708002986 */ /* 0x0001e6000c101506 */
[----:B------:R-:W-:Y:S01]  /*2850*/  LEA.HI.X.SX32 R13, R16, R18, 0x1, P6 ;  /* 0x00000012100d7211 */ /* 0x000fe200030f0eff */
[----:B------:R0:W-:Y:S02]  /*2860*/  @P1 STG.E.U16 [R10.64], R5 ;  /* 0x000000050a001986 */ /* 0x0001e4000c101506 */
[----:B------:R-:W-:Y:S06]  /*2870*/  @!P0 EXIT ;  /* 0x000000000000894d */ /* 0x000fec0003800000 */
[----:B0-----:R-:W-:-:S05]  /*2880*/  PRMT R6, R25, 0x7632, R6 ;  /* 0x0000763219067816 */ /* 0x001fca0000000006 */
[----:B------:R-:W-:Y:S01]  /*2890*/  STG.E.U16 [R12.64], R6 ;  /* 0x000000060c007986 */ /* 0x000fe2000c101506 */
[----:B------:R-:W-:Y:S05]  /*28a0*/  EXIT ;  /* 0x000000000000794d */ /* 0x000fea0003800000 */
.L_x_2:
[----:B------:R-:W-:-:S00]  /*28b0*/  BRA `(.L_x_2) ;  /* 0xfffffff000007947 */ /* 0x000fc0000383ffff */
[----:B------:R-:W-:-:S00]  /*28c0*/  NOP ;  /* 0x0000000000007918 */ /* 0x000fc00000000000 */
        /* <DEDUP_REMOVED lines=11> */
.L_x_3:


//--------------------- .nv.shared.matmul_kernel  --------------------------
	.section	.nv.shared.matmul_kernel,"aw",@nobits
	.sectionflags	@""
	.align	16
